//
// Generated by NVIDIA NVVM Compiler
//
// Compiler Build ID: CL-36424714
// Cuda compilation tools, release 13.0, V13.0.88
// Based on NVVM 20.0.0
//

.version 9.0
.target sm_100
.address_size 64

	// .globl	_Z15MatrixMulKernelPfS_S_i
// _ZZ15MatrixMulKernelPfS_S_iE3Mds has been demoted
// _ZZ15MatrixMulKernelPfS_S_iE3Nds has been demoted

.visible .entry _Z15MatrixMulKernelPfS_S_i(
	.param .u64 .ptr .align 1 _Z15MatrixMulKernelPfS_S_i_param_0,
	.param .u64 .ptr .align 1 _Z15MatrixMulKernelPfS_S_i_param_1,
	.param .u64 .ptr .align 1 _Z15MatrixMulKernelPfS_S_i_param_2,
	.param .u32 _Z15MatrixMulKernelPfS_S_i_param_3
)
{
	.reg .pred 	%p<9>;
	.reg .b32 	%r<78>;
	.reg .b32 	%f<95>;
	.reg .b64 	%rd<30>;
	// demoted variable
	.shared .align 4 .b8 _ZZ15MatrixMulKernelPfS_S_iE3Mds[36];
	// demoted variable
	.shared .align 4 .b8 _ZZ15MatrixMulKernelPfS_S_iE3Nds[36];
	ld.param.u64 	%rd4, [_Z15MatrixMulKernelPfS_S_i_param_0];
	ld.param.u64 	%rd5, [_Z15MatrixMulKernelPfS_S_i_param_1];
	ld.param.u32 	%r36, [_Z15MatrixMulKernelPfS_S_i_param_3];
	cvta.to.global.u64 	%rd1, %rd5;
	cvta.to.global.u64 	%rd2, %rd4;
	mov.u32 	%r37, %ctaid.x;
	mov.u32 	%r38, %ctaid.y;
	mov.u32 	%r1, %tid.x;
	mov.u32 	%r2, %tid.y;
	mad.lo.s32 	%r3, %r38, 3, %r2;
	mul.lo.s32 	%r4, %r37, 3;
	add.s32 	%r39, %r4, %r1;
	max.s32 	%r40, %r3, %r39;
	setp.ge.s32 	%p1, %r40, %r36;
	@%p1 bra 	$L__BB0_11;
	mul.hi.u32 	%r41, %r36, -1431655765;
	shr.u32 	%r6, %r41, 1;
	setp.lt.u32 	%p2, %r36, 3;
	mov.f32 	%f94, 0f00000000;
	@%p2 bra 	$L__BB0_10;
	mad.lo.s32 	%r7, %r36, %r3, %r1;
	mul.lo.s32 	%r43, %r2, 12;
	mov.u32 	%r44, _ZZ15MatrixMulKernelPfS_S_iE3Mds;
	add.s32 	%r8, %r44, %r43;
	shl.b32 	%r45, %r1, 2;
	add.s32 	%r9, %r8, %r45;
	mov.u32 	%r46, _ZZ15MatrixMulKernelPfS_S_iE3Nds;
	add.s32 	%r11, %r46, %r45;
	add.s32 	%r10, %r11, %r43;
	add.s32 	%r47, %r6, -1;
	setp.lt.u32 	%p3, %r47, 3;
	mov.f32 	%f94, 0f00000000;
	mov.b32 	%r77, 0;
	@%p3 bra 	$L__BB0_5;
	and.b32  	%r77, %r6, 1073741820;
	neg.s32 	%r75, %r77;
	add.s32 	%r51, %r2, 9;
	mad.lo.s32 	%r52, %r36, %r51, %r1;
	add.s32 	%r73, %r52, %r4;
	mul.lo.s32 	%r14, %r36, 12;
	add.s32 	%r53, %r2, 6;
	mad.lo.s32 	%r54, %r36, %r53, %r1;
	add.s32 	%r72, %r54, %r4;
	add.s32 	%r55, %r2, 3;
	mad.lo.s32 	%r56, %r36, %r55, %r1;
	add.s32 	%r71, %r56, %r4;
	mad.lo.s32 	%r57, %r2, %r36, %r1;
	add.s32 	%r70, %r57, %r4;
	mov.f32 	%f94, 0f00000000;
	mov.u32 	%r74, %r7;
$L__BB0_4:
	.pragma "nounroll";
	mul.wide.s32 	%rd6, %r74, 4;
	add.s64 	%rd7, %rd2, %rd6;
	ld.global.f32 	%f14, [%rd7];
	st.shared.f32 	[%r9], %f14;
	mul.wide.u32 	%rd8, %r70, 4;
	add.s64 	%rd9, %rd1, %rd8;
	ld.global.f32 	%f15, [%rd9];
	st.shared.f32 	[%r10], %f15;
	bar.sync 	0;
	ld.shared.f32 	%f16, [%r8];
	ld.shared.f32 	%f17, [%r11];
	fma.rn.f32 	%f18, %f16, %f17, %f94;
	ld.shared.f32 	%f19, [%r8+4];
	ld.shared.f32 	%f20, [%r11+12];
	fma.rn.f32 	%f21, %f19, %f20, %f18;
	ld.shared.f32 	%f22, [%r8+8];
	ld.shared.f32 	%f23, [%r11+24];
	fma.rn.f32 	%f24, %f22, %f23, %f21;
	bar.sync 	0;
	ld.global.f32 	%f25, [%rd7+12];
	st.shared.f32 	[%r9], %f25;
	mul.wide.u32 	%rd10, %r71, 4;
	add.s64 	%rd11, %rd1, %rd10;
	ld.global.f32 	%f26, [%rd11];
	st.shared.f32 	[%r10], %f26;
	bar.sync 	0;
	ld.shared.f32 	%f27, [%r8];
	ld.shared.f32 	%f28, [%r11];
	fma.rn.f32 	%f29, %f27, %f28, %f24;
	ld.shared.f32 	%f30, [%r8+4];
	ld.shared.f32 	%f31, [%r11+12];
	fma.rn.f32 	%f32, %f30, %f31, %f29;
	ld.shared.f32 	%f33, [%r8+8];
	ld.shared.f32 	%f34, [%r11+24];
	fma.rn.f32 	%f35, %f33, %f34, %f32;
	bar.sync 	0;
	ld.global.f32 	%f36, [%rd7+24];
	st.shared.f32 	[%r9], %f36;
	mul.wide.u32 	%rd12, %r72, 4;
	add.s64 	%rd13, %rd1, %rd12;
	ld.global.f32 	%f37, [%rd13];
	st.shared.f32 	[%r10], %f37;
	bar.sync 	0;
	ld.shared.f32 	%f38, [%r8];
	ld.shared.f32 	%f39, [%r11];
	fma.rn.f32 	%f40, %f38, %f39, %f35;
	ld.shared.f32 	%f41, [%r8+4];
	ld.shared.f32 	%f42, [%r11+12];
	fma.rn.f32 	%f43, %f41, %f42, %f40;
	ld.shared.f32 	%f44, [%r8+8];
	ld.shared.f32 	%f45, [%r11+24];
	fma.rn.f32 	%f46, %f44, %f45, %f43;
	bar.sync 	0;
	ld.global.f32 	%f47, [%rd7+36];
	st.shared.f32 	[%r9], %f47;
	mul.wide.u32 	%rd14, %r73, 4;
	add.s64 	%rd15, %rd1, %rd14;
	ld.global.f32 	%f48, [%rd15];
	st.shared.f32 	[%r10], %f48;
	bar.sync 	0;
	ld.shared.f32 	%f49, [%r8];
	ld.shared.f32 	%f50, [%r11];
	fma.rn.f32 	%f51, %f49, %f50, %f46;
	ld.shared.f32 	%f52, [%r8+4];
	ld.shared.f32 	%f53, [%r11+12];
	fma.rn.f32 	%f54, %f52, %f53, %f51;
	ld.shared.f32 	%f55, [%r8+8];
	ld.shared.f32 	%f56, [%r11+24];
	fma.rn.f32 	%f94, %f55, %f56, %f54;
	bar.sync 	0;
	add.s32 	%r75, %r75, 4;
	add.s32 	%r74, %r74, 12;
	add.s32 	%r73, %r73, %r14;
	add.s32 	%r72, %r72, %r14;
	add.s32 	%r71, %r71, %r14;
	add.s32 	%r70, %r70, %r14;
	setp.ne.s32 	%p4, %r75, 0;
	@%p4 bra 	$L__BB0_4;
$L__BB0_5:
	and.b32  	%r32, %r6, 3;
	setp.eq.s32 	%p5, %r32, 0;
	@%p5 bra 	$L__BB0_10;
	setp.eq.s32 	%p6, %r32, 1;
	@%p6 bra 	$L__BB0_8;
	mul.lo.s32 	%r58, %r77, 3;
	add.s32 	%r59, %r7, %r58;
	mul.wide.s32 	%rd16, %r59, 4;
	add.s64 	%rd17, %rd2, %rd16;
	ld.global.f32 	%f58, [%rd17];
	st.shared.f32 	[%r9], %f58;
	add.s32 	%r60, %r58, %r2;
	mad.lo.s32 	%r61, %r60, %r36, %r39;
	mul.wide.u32 	%rd18, %r61, 4;
	add.s64 	%rd19, %rd1, %rd18;
	ld.global.f32 	%f59, [%rd19];
	st.shared.f32 	[%r10], %f59;
	bar.sync 	0;
	ld.shared.f32 	%f60, [%r8];
	ld.shared.f32 	%f61, [%r11];
	fma.rn.f32 	%f62, %f60, %f61, %f94;
	ld.shared.f32 	%f63, [%r8+4];
	ld.shared.f32 	%f64, [%r11+12];
	fma.rn.f32 	%f65, %f63, %f64, %f62;
	ld.shared.f32 	%f66, [%r8+8];
	ld.shared.f32 	%f67, [%r11+24];
	fma.rn.f32 	%f68, %f66, %f67, %f65;
	bar.sync 	0;
	ld.global.f32 	%f69, [%rd17+12];
	st.shared.f32 	[%r9], %f69;
	add.s32 	%r62, %r60, 3;
	mad.lo.s32 	%r63, %r62, %r36, %r39;
	mul.wide.u32 	%rd20, %r63, 4;
	add.s64 	%rd21, %rd1, %rd20;
	ld.global.f32 	%f70, [%rd21];
	st.shared.f32 	[%r10], %f70;
	bar.sync 	0;
	ld.shared.f32 	%f71, [%r8];
	ld.shared.f32 	%f72, [%r11];
	fma.rn.f32 	%f73, %f71, %f72, %f68;
	ld.shared.f32 	%f74, [%r8+4];
	ld.shared.f32 	%f75, [%r11+12];
	fma.rn.f32 	%f76, %f74, %f75, %f73;
	ld.shared.f32 	%f77, [%r8+8];
	ld.shared.f32 	%f78, [%r11+24];
	fma.rn.f32 	%f94, %f77, %f78, %f76;
	bar.sync 	0;
	add.s32 	%r77, %r77, 2;
$L__BB0_8:
	and.b32  	%r64, %r6, 1;
	setp.eq.b32 	%p7, %r64, 1;
	not.pred 	%p8, %p7;
	@%p8 bra 	$L__BB0_10;
	mul.lo.s32 	%r65, %r77, 3;
	add.s32 	%r66, %r7, %r65;
	mul.wide.s32 	%rd22, %r66, 4;
	add.s64 	%rd23, %rd2, %rd22;
	ld.global.f32 	%f79, [%rd23];
	st.shared.f32 	[%r9], %f79;
	add.s32 	%r67, %r65, %r2;
	mad.lo.s32 	%r68, %r67, %r36, %r39;
	mul.wide.u32 	%rd24, %r68, 4;
	add.s64 	%rd25, %rd1, %rd24;
	ld.global.f32 	%f80, [%rd25];
	st.shared.f32 	[%r10], %f80;
	bar.sync 	0;
	ld.shared.f32 	%f81, [%r8];
	ld.shared.f32 	%f82, [%r11];
	fma.rn.f32 	%f83, %f81, %f82, %f94;
	ld.shared.f32 	%f84, [%r8+4];
	ld.shared.f32 	%f85, [%r11+12];
	fma.rn.f32 	%f86, %f84, %f85, %f83;
	ld.shared.f32 	%f87, [%r8+8];
	ld.shared.f32 	%f88, [%r11+24];
	fma.rn.f32 	%f94, %f87, %f88, %f86;
	bar.sync 	0;
$L__BB0_10:
	ld.param.u64 	%rd29, [_Z15MatrixMulKernelPfS_S_i_param_2];
	mad.lo.s32 	%r69, %r36, %r3, %r39;
	cvta.to.global.u64 	%rd26, %rd29;
	mul.wide.u32 	%rd27, %r69, 4;
	add.s64 	%rd28, %rd26, %rd27;
	st.global.f32 	[%rd28], %f94;
$L__BB0_11:
	ret;

}
	// .globl	_Z16MatrixMulKernelSPfS_S_i
.visible .entry _Z16MatrixMulKernelSPfS_S_i(
	.param .u64 .ptr .align 1 _Z16MatrixMulKernelSPfS_S_i_param_0,
	.param .u64 .ptr .align 1 _Z16MatrixMulKernelSPfS_S_i_param_1,
	.param .u64 .ptr .align 1 _Z16MatrixMulKernelSPfS_S_i_param_2,
	.param .u32 _Z16MatrixMulKernelSPfS_S_i_param_3
)
{
	.reg .pred 	%p<10>;
	.reg .b32 	%r<40>;
	.reg .b32 	%f<67>;
	.reg .b64 	%rd<67>;

	ld.param.u64 	%rd14, [_Z16MatrixMulKernelSPfS_S_i_param_0];
	ld.param.u64 	%rd15, [_Z16MatrixMulKernelSPfS_S_i_param_1];
	ld.param.u32 	%r18, [_Z16MatrixMulKernelSPfS_S_i_param_3];
	cvta.to.global.u64 	%rd1, %rd15;
	cvta.to.global.u64 	%rd2, %rd14;
	mov.u32 	%r19, %ctaid.y;
	mov.u32 	%r20, %ntid.y;
	mov.u32 	%r21, %tid.y;
	mad.lo.s32 	%r1, %r19, %r20, %r21;
	mov.u32 	%r22, %ctaid.x;
	mov.u32 	%r23, %ntid.x;
	mov.u32 	%r24, %tid.x;
	mad.lo.s32 	%r2, %r22, %r23, %r24;
	max.s32 	%r25, %r1, %r2;
	setp.ge.s32 	%p1, %r25, %r18;
	@%p1 bra 	$L__BB1_13;
	mul.lo.s32 	%r3, %r18, %r1;
	and.b32  	%r4, %r18, 7;
	setp.lt.u32 	%p2, %r18, 8;
	mov.f32 	%f66, 0f00000000;
	mov.b32 	%r38, 0;
	@%p2 bra 	$L__BB1_4;
	and.b32  	%r38, %r18, 2147483640;
	neg.s32 	%r36, %r38;
	mul.wide.s32 	%rd16, %r18, 4;
	add.s64 	%rd3, %rd1, %rd16;
	shl.b32 	%r7, %r18, 3;
	mul.wide.s32 	%rd17, %r18, 8;
	add.s64 	%rd4, %rd1, %rd17;
	mul.wide.s32 	%rd18, %r18, 12;
	add.s64 	%rd5, %rd1, %rd18;
	mul.wide.s32 	%rd19, %r18, 16;
	add.s64 	%rd6, %rd1, %rd19;
	mul.wide.s32 	%rd20, %r18, 20;
	add.s64 	%rd7, %rd1, %rd20;
	mul.wide.s32 	%rd21, %r18, 24;
	add.s64 	%rd8, %rd1, %rd21;
	mul.wide.s32 	%rd22, %r18, 28;
	add.s64 	%rd9, %rd1, %rd22;
	mul.wide.u32 	%rd23, %r3, 4;
	add.s64 	%rd24, %rd23, %rd2;
	add.s64 	%rd66, %rd24, 16;
	mov.f32 	%f66, 0f00000000;
	mov.u32 	%r35, %r2;
$L__BB1_3:
	.pragma "nounroll";
	mul.wide.s32 	%rd25, %r35, 4;
	add.s64 	%rd26, %rd3, %rd25;
	add.s64 	%rd27, %rd4, %rd25;
	add.s64 	%rd28, %rd5, %rd25;
	add.s64 	%rd29, %rd6, %rd25;
	add.s64 	%rd30, %rd7, %rd25;
	add.s64 	%rd31, %rd8, %rd25;
	add.s64 	%rd32, %rd9, %rd25;
	add.s64 	%rd33, %rd1, %rd25;
	ld.global.f32 	%f16, [%rd66+-16];
	ld.global.f32 	%f17, [%rd33];
	fma.rn.f32 	%f18, %f16, %f17, %f66;
	ld.global.f32 	%f19, [%rd66+-12];
	ld.global.f32 	%f20, [%rd26];
	fma.rn.f32 	%f21, %f19, %f20, %f18;
	ld.global.f32 	%f22, [%rd66+-8];
	ld.global.f32 	%f23, [%rd27];
	fma.rn.f32 	%f24, %f22, %f23, %f21;
	ld.global.f32 	%f25, [%rd66+-4];
	ld.global.f32 	%f26, [%rd28];
	fma.rn.f32 	%f27, %f25, %f26, %f24;
	ld.global.f32 	%f28, [%rd66];
	ld.global.f32 	%f29, [%rd29];
	fma.rn.f32 	%f30, %f28, %f29, %f27;
	ld.global.f32 	%f31, [%rd66+4];
	ld.global.f32 	%f32, [%rd30];
	fma.rn.f32 	%f33, %f31, %f32, %f30;
	ld.global.f32 	%f34, [%rd66+8];
	ld.global.f32 	%f35, [%rd31];
	fma.rn.f32 	%f36, %f34, %f35, %f33;
	ld.global.f32 	%f37, [%rd66+12];
	ld.global.f32 	%f38, [%rd32];
	fma.rn.f32 	%f66, %f37, %f38, %f36;
	add.s32 	%r36, %r36, 8;
	add.s32 	%r35, %r35, %r7;
	add.s64 	%rd66, %rd66, 32;
	setp.ne.s32 	%p3, %r36, 0;
	@%p3 bra 	$L__BB1_3;
$L__BB1_4:
	setp.eq.s32 	%p4, %r4, 0;
	@%p4 bra 	$L__BB1_12;
	and.b32  	%r13, %r18, 3;
	setp.lt.u32 	%p5, %r4, 4;
	@%p5 bra 	$L__BB1_7;
	add.s32 	%r27, %r38, %r3;
	mul.wide.u32 	%rd34, %r27, 4;
	add.s64 	%rd35, %rd2, %rd34;
	ld.global.f32 	%f40, [%rd35];
	mad.lo.s32 	%r28, %r38, %r18, %r2;
	mul.wide.s32 	%rd36, %r28, 4;
	add.s64 	%rd37, %rd1, %rd36;
	ld.global.f32 	%f41, [%rd37];
	fma.rn.f32 	%f42, %f40, %f41, %f66;
	cvt.u64.u32 	%rd38, %r3;
	cvt.u64.u32 	%rd39, %r38;
	add.s64 	%rd40, %rd39, %rd38;
	shl.b64 	%rd41, %rd40, 2;
	add.s64 	%rd42, %rd2, %rd41;
	ld.global.f32 	%f43, [%rd42+4];
	mul.wide.s32 	%rd43, %r18, 4;
	add.s64 	%rd44, %rd37, %rd43;
	ld.global.f32 	%f44, [%rd44];
	fma.rn.f32 	%f45, %f43, %f44, %f42;
	ld.global.f32 	%f46, [%rd42+8];
	add.s64 	%rd45, %rd44, %rd43;
	ld.global.f32 	%f47, [%rd45];
	fma.rn.f32 	%f48, %f46, %f47, %f45;
	ld.global.f32 	%f49, [%rd42+12];
	add.s64 	%rd46, %rd45, %rd43;
	ld.global.f32 	%f50, [%rd46];
	fma.rn.f32 	%f66, %f49, %f50, %f48;
	add.s32 	%r38, %r38, 4;
$L__BB1_7:
	setp.eq.s32 	%p6, %r13, 0;
	@%p6 bra 	$L__BB1_12;
	setp.eq.s32 	%p7, %r13, 1;
	@%p7 bra 	$L__BB1_10;
	add.s32 	%r29, %r38, %r3;
	mul.wide.u32 	%rd47, %r29, 4;
	add.s64 	%rd48, %rd2, %rd47;
	ld.global.f32 	%f52, [%rd48];
	mad.lo.s32 	%r30, %r38, %r18, %r2;
	mul.wide.s32 	%rd49, %r30, 4;
	add.s64 	%rd50, %rd1, %rd49;
	ld.global.f32 	%f53, [%rd50];
	fma.rn.f32 	%f54, %f52, %f53, %f66;
	cvt.u64.u32 	%rd51, %r3;
	cvt.u64.u32 	%rd52, %r38;
	add.s64 	%rd53, %rd52, %rd51;
	shl.b64 	%rd54, %rd53, 2;
	add.s64 	%rd55, %rd2, %rd54;
	ld.global.f32 	%f55, [%rd55+4];
	mul.wide.s32 	%rd56, %r18, 4;
	add.s64 	%rd57, %rd50, %rd56;
	ld.global.f32 	%f56, [%rd57];
	fma.rn.f32 	%f66, %f55, %f56, %f54;
	add.s32 	%r38, %r38, 2;
$L__BB1_10:
	and.b32  	%r31, %r18, 1;
	setp.eq.b32 	%p8, %r31, 1;
	not.pred 	%p9, %p8;
	@%p9 bra 	$L__BB1_12;
	add.s32 	%r32, %r38, %r3;
	mul.wide.u32 	%rd58, %r32, 4;
	add.s64 	%rd59, %rd2, %rd58;
	ld.global.f32 	%f57, [%rd59];
	mad.lo.s32 	%r33, %r38, %r18, %r2;
	mul.wide.s32 	%rd60, %r33, 4;
	add.s64 	%rd61, %rd1, %rd60;
	ld.global.f32 	%f58, [%rd61];
	fma.rn.f32 	%f66, %f57, %f58, %f66;
$L__BB1_12:
	ld.param.u64 	%rd65, [_Z16MatrixMulKernelSPfS_S_i_param_2];
	add.s32 	%r34, %r3, %r2;
	cvta.to.global.u64 	%rd62, %rd65;
	mul.wide.s32 	%rd63, %r34, 4;
	add.s64 	%rd64, %rd62, %rd63;
	st.global.f32 	[%rd64], %f66;
$L__BB1_13:
	ret;

}


// ===== COMPILED SASS (sm_100) =====

	.target	sm_100

	.elftype	@"ET_EXEC"


//--------------------- .note.nv.tkinfo           --------------------------
	.section	.note.nv.tkinfo,"",@"SHT_NOTE"
	.sectionflags	@"SHF_NOTE_NV_TKINFO"
	.tkinfo
        /*0018*/ 	.word	0x00000002
        /*0030*/ 	.string	""
        /*0030*/ 	.string	"ptxas"
        /*0030*/ 	.string	"Cuda compilation tools, release 13.0, V13.0.88"
        /*0030*/ 	.string	"Build cuda_13.0.r13.0/compiler.36424714_0"
        /*0030*/ 	.string	"-arch sm_100 -m 64 "



//--------------------- .note.nv.cuinfo           --------------------------
	.section	.note.nv.cuinfo,"",@"SHT_NOTE"
	.sectionflags	@"SHF_NOTE_NV_CUINFO"
        /*0018*/ 	.short	0x0002
        /*001a*/ 	.short	0x0064
        /*001c*/ 	.short	0x0082
	.zero		2


//--------------------- .nv.info                  --------------------------
	.section	.nv.info,"",@"SHT_CUDA_INFO"
	.align	4


	//----- nvinfo : EIATTR_REGCOUNT
	.align		4
        /*0000*/ 	.byte	0x04, 0x2f
        /*0002*/ 	.short	(.L_1 - .L_0)
	.align		4
.L_0:
        /*0004*/ 	.word	index@(_Z15MatrixMulKernelPfS_S_i)
        /*0008*/ 	.word	0x00000020


	//----- nvinfo : EIATTR_FRAME_SIZE
	.align		4
.L_1:
        /*000c*/ 	.byte	0x04, 0x11
        /*000e*/ 	.short	(.L_3 - .L_2)
	.align		4
.L_2:
        /*0010*/ 	.word	index@(_Z15MatrixMulKernelPfS_S_i)
        /*0014*/ 	.word	0x00000000


	//----- nvinfo : EIATTR_REGCOUNT
	.align		4
.L_3:
        /*0018*/ 	.byte	0x04, 0x2f
        /*001a*/ 	.short	(.L_5 - .L_4)
	.align		4
.L_4:
        /*001c*/ 	.word	index@(_Z16MatrixMulKernelSPfS_S_i)
        /*0020*/ 	.word	0x0000001e


	//----- nvinfo : EIATTR_FRAME_SIZE
	.align		4
.L_5:
        /*0024*/ 	.byte	0x04, 0x11
        /*0026*/ 	.short	(.L_7 - .L_6)
	.align		4
.L_6:
        /*0028*/ 	.word	index@(_Z16MatrixMulKernelSPfS_S_i)
        /*002c*/ 	.word	0x00000000


	//----- nvinfo : EIATTR_MIN_STACK_SIZE
	.align		4
.L_7:
        /*0030*/ 	.byte	0x04, 0x12
        /*0032*/ 	.short	(.L_9 - .L_8)
	.align		4
.L_8:
        /*0034*/ 	.word	index@(_Z16MatrixMulKernelSPfS_S_i)
        /*0038*/ 	.word	0x00000000


	//----- nvinfo : EIATTR_MIN_STACK_SIZE
	.align		4
.L_9:
        /*003c*/ 	.byte	0x04, 0x12
        /*003e*/ 	.short	(.L_11 - .L_10)
	.align		4
.L_10:
        /*0040*/ 	.word	index@(_Z15MatrixMulKernelPfS_S_i)
        /*0044*/ 	.word	0x00000000
.L_11:


//--------------------- .nv.compat                --------------------------
	.section	.nv.compat,"",@"SHT_CUDA_COMPAT_INFO"
	.align	4
        /*0000*/ 	.byte	0x02, 0x09, 0x00, 0x00, 0x02, 0x02, 0x01, 0x00, 0x02, 0x05, 0x05, 0x00, 0x03, 0x07, 0x01, 0x01
        /*0010*/ 	.byte	0x02, 0x03, 0x00, 0x00, 0x02, 0x06, 0x01, 0x00, 0x04, 0x0b, 0x08, 0x00, 0x09, 0x00, 0x00, 0x00
        /*0020*/ 	.byte	0x00, 0x00, 0x00, 0x00


//--------------------- .nv.info._Z16MatrixMulKernelSPfS_S_i --------------------------
	.section	.nv.info._Z16MatrixMulKernelSPfS_S_i,"",@"SHT_CUDA_INFO"
	.sectionflags	@""
	.align	4


	//----- nvinfo : EIATTR_CUDA_API_VERSION
	.align		4
        /*0000*/ 	.byte	0x04, 0x37
        /*0002*/ 	.short	(.L_13 - .L_12)
.L_12:
        /*0004*/ 	.word	0x00000082


	//----- nvinfo : EIATTR_KPARAM_INFO
	.align		4
.L_13:
        /*0008*/ 	.byte	0x04, 0x17
        /*000a*/ 	.short	(.L_15 - .L_14)
.L_14:
        /*000c*/ 	.word	0x00000000
        /*0010*/ 	.short	0x0003
        /*0012*/ 	.short	0x0018
        /*0014*/ 	.byte	0x00, 0xf0, 0x11, 0x00


	//----- nvinfo : EIATTR_KPARAM_INFO
	.align		4
.L_15:
        /*0018*/ 	.byte	0x04, 0x17
        /*001a*/ 	.short	(.L_17 - .L_16)
.L_16:
        /*001c*/ 	.word	0x00000000
        /*0020*/ 	.short	0x0002
        /*0022*/ 	.short	0x0010
        /*0024*/ 	.byte	0x00, 0xf5, 0x21, 0x00


	//----- nvinfo : EIATTR_KPARAM_INFO
	.align		4
.L_17:
        /*0028*/ 	.byte	0x04, 0x17
        /*002a*/ 	.short	(.L_19 - .L_18)
.L_18:
        /*002c*/ 	.word	0x00000000
        /*0030*/ 	.short	0x0001
        /*0032*/ 	.short	0x0008
        /*0034*/ 	.byte	0x00, 0xf5, 0x21, 0x00


	//----- nvinfo : EIATTR_KPARAM_INFO
	.align		4
.L_19:
        /*0038*/ 	.byte	0x04, 0x17
        /*003a*/ 	.short	(.L_21 - .L_20)
.L_20:
        /*003c*/ 	.word	0x00000000
        /*0040*/ 	.short	0x0000
        /*0042*/ 	.short	0x0000
        /*0044*/ 	.byte	0x00, 0xf5, 0x21, 0x00


	//----- nvinfo : EIATTR_SPARSE_MMA_MASK
	.align		4
.L_21:
        /*0048*/ 	.byte	0x03, 0x50
        /*004a*/ 	.short	0x0000


	//----- nvinfo : EIATTR_MAXREG_COUNT
	.align		4
        /*004c*/ 	.byte	0x03, 0x1b
        /*004e*/ 	.short	0x00ff


	//----- nvinfo : EIATTR_MERCURY_ISA_VERSION
	.align		4
        /*0050*/ 	.byte	0x03, 0x5f
        /*0052*/ 	.short	0x0101


	//----- nvinfo : EIATTR_VRC_CTA_INIT_COUNT
	.align		4
        /*0054*/ 	.byte	0x02, 0x4a
	.zero		1
	.zero		1


	//----- nvinfo : EIATTR_EXIT_INSTR_OFFSETS
	.align		4
        /*0058*/ 	.byte	0x04, 0x1c
        /*005a*/ 	.short	(.L_23 - .L_22)


	//   ....[0]....
.L_22:
        /*005c*/ 	.word	0x000000c0


	//   ....[1]....
        /*0060*/ 	.word	0x00000a90


	//----- nvinfo : EIATTR_CBANK_PARAM_SIZE
	.align		4
.L_23:
        /*0064*/ 	.byte	0x03, 0x19
        /*0066*/ 	.short	0x001c


	//----- nvinfo : EIATTR_PARAM_CBANK
	.align		4
        /*0068*/ 	.byte	0x04, 0x0a
        /*006a*/ 	.short	(.L_25 - .L_24)
	.align		4
.L_24:
        /*006c*/ 	.word	index@(.nv.constant0._Z16MatrixMulKernelSPfS_S_i)
        /*0070*/ 	.short	0x0380
        /*0072*/ 	.short	0x001c


	//----- nvinfo : EIATTR_SW_WAR
	.align		4
.L_25:
        /*0074*/ 	.byte	0x04, 0x36
        /*0076*/ 	.short	(.L_27 - .L_26)
.L_26:
        /*0078*/ 	.word	0x00000008
.L_27:


//--------------------- .nv.info._Z15MatrixMulKernelPfS_S_i --------------------------
	.section	.nv.info._Z15MatrixMulKernelPfS_S_i,"",@"SHT_CUDA_INFO"
	.sectionflags	@""
	.align	4


	//----- nvinfo : EIATTR_CUDA_API_VERSION
	.align		4
        /*0000*/ 	.byte	0x04, 0x37
        /*0002*/ 	.short	(.L_29 - .L_28)
.L_28:
        /*0004*/ 	.word	0x00000082


	//----- nvinfo : EIATTR_KPARAM_INFO
	.align		4
.L_29:
        /*0008*/ 	.byte	0x04, 0x17
        /*000a*/ 	.short	(.L_31 - .L_30)
.L_30:
        /*000c*/ 	.word	0x00000000
        /*0010*/ 	.short	0x0003
        /*0012*/ 	.short	0x0018
        /*0014*/ 	.byte	0x00, 0xf0, 0x11, 0x00


	//----- nvinfo : EIATTR_KPARAM_INFO
	.align		4
.L_31:
        /*0018*/ 	.byte	0x04, 0x17
        /*001a*/ 	.short	(.L_33 - .L_32)
.L_32:
        /*001c*/ 	.word	0x00000000
        /*0020*/ 	.short	0x0002
        /*0022*/ 	.short	0x0010
        /*0024*/ 	.byte	0x00, 0xf5, 0x21, 0x00


	//----- nvinfo : EIATTR_KPARAM_INFO
	.align		4
.L_33:
        /*0028*/ 	.byte	0x04, 0x17
        /*002a*/ 	.short	(.L_35 - .L_34)
.L_34:
        /*002c*/ 	.word	0x00000000
        /*0030*/ 	.short	0x0001
        /*0032*/ 	.short	0x0008
        /*0034*/ 	.byte	0x00, 0xf5, 0x21, 0x00


	//----- nvinfo : EIATTR_KPARAM_INFO
	.align		4
.L_35:
        /*0038*/ 	.byte	0x04, 0x17
        /*003a*/ 	.short	(.L_37 - .L_36)
.L_36:
        /*003c*/ 	.word	0x00000000
        /*0040*/ 	.short	0x0000
        /*0042*/ 	.short	0x0000
        /*0044*/ 	.byte	0x00, 0xf5, 0x21, 0x00


	//----- nvinfo : EIATTR_SPARSE_MMA_MASK
	.align		4
.L_37:
        /*0048*/ 	.byte	0x03, 0x50
        /*004a*/ 	.short	0x0000


	//----- nvinfo : EIATTR_MAXREG_COUNT
	.align		4
        /*004c*/ 	.byte	0x03, 0x1b
        /*004e*/ 	.short	0x00ff


	//----- nvinfo : EIATTR_NUM_BARRIERS
	.align		4
        /*0050*/ 	.byte	0x02, 0x4c
        /*0052*/ 	.byte	0x01
	.zero		1


	//----- nvinfo : EIATTR_MERCURY_ISA_VERSION
	.align		4
        /*0054*/ 	.byte	0x03, 0x5f
        /*0056*/ 	.short	0x0101


	//----- nvinfo : EIATTR_VRC_CTA_INIT_COUNT
	.align		4
        /*0058*/ 	.byte	0x02, 0x4a
	.zero		1
	.zero		1


	//----- nvinfo : EIATTR_EXIT_INSTR_OFFSETS
	.align		4
        /*005c*/ 	.byte	0x04, 0x1c
        /*005e*/ 	.short	(.L_39 - .L_38)


	//   ....[0]....
.L_38:
        /*0060*/ 	.word	0x000000a0


	//   ....[1]....
        /*0064*/ 	.word	0x00000c40


	//----- nvinfo : EIATTR_CBANK_PARAM_SIZE
	.align		4
.L_39:
        /*0068*/ 	.byte	0x03, 0x19
        /*006a*/ 	.short	0x001c


	//----- nvinfo : EIATTR_PARAM_CBANK
	.align		4
        /*006c*/ 	.byte	0x04, 0x0a
        /*006e*/ 	.short	(.L_41 - .L_40)
	.align		4
.L_40:
        /*0070*/ 	.word	index@(.nv.constant0._Z15MatrixMulKernelPfS_S_i)
        /*0074*/ 	.short	0x0380
        /*0076*/ 	.short	0x001c


	//----- nvinfo : EIATTR_SW_WAR
	.align		4
.L_41:
        /*0078*/ 	.byte	0x04, 0x36
        /*007a*/ 	.short	(.L_43 - .L_42)
.L_42:
        /*007c*/ 	.word	0x00000008
.L_43:


//--------------------- .nv.callgraph             --------------------------
	.section	.nv.callgraph,"",@"SHT_CUDA_CALLGRAPH"
	.align	4
	.sectionentsize	8
	.align		4
        /*0000*/ 	.word	0x00000000
	.align		4
        /*0004*/ 	.word	0xffffffff
	.align		4
        /*0008*/ 	.word	0x00000000
	.align		4
        /*000c*/ 	.word	0xfffffffe
	.align		4
        /*0010*/ 	.word	0x00000000
	.align		4
        /*0014*/ 	.word	0xfffffffd
	.align		4
        /*0018*/ 	.word	0x00000000
	.align		4
        /*001c*/ 	.word	0xfffffffc


//--------------------- .text._Z16MatrixMulKernelSPfS_S_i --------------------------
	.section	.text._Z16MatrixMulKernelSPfS_S_i,"ax",@progbits
	.align	128
        .global         _Z16MatrixMulKernelSPfS_S_i
        .type           _Z16MatrixMulKernelSPfS_S_i,@function
        .size           _Z16MatrixMulKernelSPfS_S_i,(.L_x_10 - _Z16MatrixMulKernelSPfS_S_i)
        .other          _Z16MatrixMulKernelSPfS_S_i,@"STO_CUDA_ENTRY STV_DEFAULT"
_Z16MatrixMulKernelSPfS_S_i:
.text._Z16MatrixMulKernelSPfS_S_i:
[----:B------:R-:W-:Y:S01]  /*0000*/  LDC R1, c[0x0][0x37c] ;  /* 0x0000df00ff017b82 */ /* 0x000fe20000000800 */
[----:B------:R-:W0:Y:S07]  /*0010*/  S2R R0, SR_TID.Y ;  /* 0x0000000000007919 */ /* 0x000e2e0000002200 */
[----:B------:R-:W0:Y:S01]  /*0020*/  S2UR UR4, SR_CTAID.Y ;  /* 0x00000000000479c3 */ /* 0x000e220000002600 */
[----:B------:R-:W1:Y:S01]  /*0030*/  LDCU UR20, c[0x0][0x398] ;  /* 0x00007300ff1477ac */ /* 0x000e620008000800 */
[----:B------:R-:W2:Y:S06]  /*0040*/  S2R R3, SR_TID.X ;  /* 0x0000000000037919 */ /* 0x000eac0000002100 */
[----:B------:R-:W0:Y:S08]  /*0050*/  LDC R13, c[0x0][0x364] ;  /* 0x0000d900ff0d7b82 */ /* 0x000e300000000800 */
[----:B------:R-:W2:Y:S08]  /*0060*/  S2UR UR5, SR_CTAID.X ;  /* 0x00000000000579c3 */ /* 0x000eb00000002500 */
[----:B------:R-:W2:Y:S01]  /*0070*/  LDC R2, c[0x0][0x360] ;  /* 0x0000d800ff027b82 */ /* 0x000ea20000000800 */
[----:B0-----:R-:W-:-:S02]  /*0080*/  IMAD R13, R13, UR4, R0 ;  /* 0x000000040d0d7c24 */ /* 0x001fc4000f8e0200 */
[----:B--2---:R-:W-:-:S05]  /*0090*/  IMAD R0, R2, UR5, R3 ;  /* 0x0000000502007c24 */ /* 0x004fca000f8e0203 */
[----:B------:R-:W-:-:S04]  /*00a0*/  VIMNMX R2, PT, PT, R13, R0, !PT ;  /* 0x000000000d027248 */ /* 0x000fc80007fe0100 */
[----:B-1----:R-:W-:-:S13]  /*00b0*/  ISETP.GE.AND P0, PT, R2, UR20, PT ;  /* 0x0000001402007c0c */ /* 0x002fda000bf06270 */
[----:B------:R-:W-:Y:S05]  /*00c0*/  @P0 EXIT ;  /* 0x000000000000094d */ /* 0x000fea0003800000 */
[----:B------:R-:W-:Y:S01]  /*00d0*/  UISETP.GE.U32.AND UP0, UPT, UR20, 0x8, UPT ;  /* 0x000000081400788c */ /* 0x000fe2000bf06070 */
[----:B------:R-:W-:Y:S02]  /*00e0*/  HFMA2 R12, -RZ, RZ, 0, 0 ;  /* 0x00000000ff0c7431 */ /* 0x000fe400000001ff */
[----:B------:R-:W-:Y:S01]  /*00f0*/  IMAD R13, R13, UR20, RZ ;  /* 0x000000140d0d7c24 */ /* 0x000fe2000f8e02ff */
[----:B------:R-:W-:Y:S01]  /*0100*/  UMOV UR4, URZ ;  /* 0x000000ff00047c82 */ /* 0x000fe20008000000 */
[----:B------:R-:W0:Y:S04]  /*0110*/  LDCU.64 UR18, c[0x0][0x358] ;  /* 0x00006b00ff1277ac */ /* 0x000e280008000a00 */
[----:B------:R-:W-:Y:S05]  /*0120*/  BRA.U !UP0, `(.L_x_0) ;  /* 0x0000000508047547 */ /* 0x000fea000b800000 */
[----:B------:R-:W1:Y:S01]  /*0130*/  LDCU.128 UR24, c[0x0][0x380] ;  /* 0x00007000ff1877ac */ /* 0x000e620008000c00 */
[----:B------:R-:W-:Y:S02]  /*0140*/  MOV R12, RZ ;  /* 0x000000ff000c7202 */ /* 0x000fe40000000f00 */
[----:B------:R-:W-:Y:S01]  /*0150*/  MOV R14, R0 ;  /* 0x00000000000e7202 */ /* 0x000fe20000000f00 */
[----:B------:R-:W-:-:S04]  /*0160*/  ULOP3.LUT UR4, UR20, 0x7ffffff8, URZ, 0xc0, !UPT ;  /* 0x7ffffff814047892 */ /* 0x000fc8000f8ec0ff */
[----:B------:R-:W-:Y:S01]  /*0170*/  UIADD3 UR5, UPT, UPT, -UR4, URZ, URZ ;  /* 0x000000ff04057290 */ /* 0x000fe2000fffe1ff */
[----:B-1----:R-:W-:Y:S01]  /*0180*/  MOV R2, UR24 ;  /* 0x0000001800027c02 */ /* 0x002fe20008000f00 */
[----:B------:R-:W-:Y:S01]  /*0190*/  UIMAD.WIDE UR6, UR20, 0x8, UR26 ;  /* 0x00000008140678a5 */ /* 0x000fe2000f8e021a */
[----:B------:R-:W-:Y:S01]  /*01a0*/  MOV R3, UR25 ;  /* 0x0000001900037c02 */ /* 0x000fe20008000f00 */
[----:B------:R-:W-:Y:S02]  /*01b0*/  UIMAD.WIDE UR8, UR20, 0xc, UR26 ;  /* 0x0000000c140878a5 */ /* 0x000fe4000f8e021a */
[----:B------:R-:W-:Y:S01]  /*01c0*/  UIMAD.WIDE UR10, UR20, 0x10, UR26 ;  /* 0x00000010140a78a5 */ /* 0x000fe2000f8e021a */
[----:B------:R-:W-:Y:S01]  /*01d0*/  IMAD.WIDE.U32 R2, R13, 0x4, R2 ;  /* 0x000000040d027825 */ /* 0x000fe200078e0002 */
[----:B------:R-:W-:Y:S02]  /*01e0*/  UIMAD.WIDE UR12, UR20, 0x14, UR26 ;  /* 0x00000014140c78a5 */ /* 0x000fe4000f8e021a */
[----:B------:R-:W-:Y:S01]  /*01f0*/  UIMAD.WIDE UR14, UR20, 0x18, UR26 ;  /* 0x00000018140e78a5 */ /* 0x000fe2000f8e021a */
[----:B------:R-:W-:Y:S01]  /*0200*/  IADD3 R2, P0, PT, R2, 0x10, RZ ;  /* 0x0000001002027810 */ /* 0x000fe20007f1e0ff */
[----:B------:R-:W-:-:S03]  /*0210*/  UIMAD.WIDE UR16, UR20, 0x1c, UR26 ;  /* 0x0000001c141078a5 */ /* 0x000fc6000f8e021a */
[----:B------:R-:W-:-:S09]  /*0220*/  IADD3.X R3, PT, PT, RZ, R3, RZ, P0, !PT ;  /* 0x00000003ff037210 */ /* 0x000fd200007fe4ff */
.L_x_1:
[----:B------:R-:W-:Y:S01]  /*0230*/  UIMAD.WIDE UR22, UR20, 0x4, UR26 ;  /* 0x00000004141678a5 */ /* 0x000fe2000f8e021a */
[----:B------:R-:W-:Y:S02]  /*0240*/  IMAD.MOV.U32 R23, RZ, RZ, 0x4 ;  /* 0x00000004ff177424 */ /* 0x000fe400078e00ff */
[----:B------:R-:W-:Y:S01]  /*0250*/  HFMA2 R11, -RZ, RZ, 0, 2.384185791015625e-07 ;  /* 0x00000004ff0b7431 */ /* 0x000fe200000001ff */
[----:B------:R-:W-:Y:S01]  /*0260*/  MOV R25, 0x4 ;  /* 0x0000000400197802 */ /* 0x000fe20000000f00 */
[----:B0-----:R-:W2:Y:S01]  /*0270*/  LDG.E R21, desc[UR18][R2.64+-0x10] ;  /* 0xfffff01202157981 */ /* 0x001ea2000c1e1900 */
[C---:B------:R-:W-:Y:S01]  /*0280*/  IMAD.WIDE R22, R14.reuse, R23, UR26 ;  /* 0x0000001a0e167e25 */ /* 0x040fe2000f8e0217 */
[----:B------:R-:W-:Y:S02]  /*0290*/  MOV R8, UR22 ;  /* 0x0000001600087c02 */ /* 0x000fe40008000f00 */
[----:B------:R-:W-:Y:S01]  /*02a0*/  MOV R9, UR23 ;  /* 0x0000001700097c02 */ /* 0x000fe20008000f00 */
[----:B------:R-:W3:Y:S02]  /*02b0*/  LDG.E R19, desc[UR18][R2.64+-0xc] ;  /* 0xfffff41202137981 */ /* 0x000ee4000c1e1900 */
[----:B------:R-:W-:-:S02]  /*02c0*/  IMAD.WIDE R8, R14, 0x4, R8 ;  /* 0x000000040e087825 */ /* 0x000fc400078e0208 */
[----:B------:R-:W2:Y:S01]  /*02d0*/  LDG.E R22, desc[UR18][R22.64] ;  /* 0x0000001216167981 */ /* 0x000ea2000c1e1900 */
[----:B------:R-:W-:Y:S01]  /*02e0*/  MOV R5, 0x4 ;  /* 0x0000000400057802 */ /* 0x000fe20000000f00 */
[C---:B------:R-:W-:Y:S02]  /*02f0*/  IMAD.WIDE R24, R14.reuse, R25, UR6 ;  /* 0x000000060e187e25 */ /* 0x040fe4000f8e0219 */
[----:B------:R0:W3:Y:S02]  /*0300*/  LDG.E R20, desc[UR18][R8.64] ;  /* 0x0000001208147981 */ /* 0x0000e4000c1e1900 */
[----:B------:R-:W-:Y:S02]  /*0310*/  IMAD.WIDE R10, R14, R11, UR8 ;  /* 0x000000080e0a7e25 */ /* 0x000fe4000f8e020b */
[----:B------:R-:W4:Y:S04]  /*0320*/  LDG.E R18, desc[UR18][R24.64] ;  /* 0x0000001218127981 */ /* 0x000f28000c1e1900 */
[----:B------:R-:W4:Y:S01]  /*0330*/  LDG.E R17, desc[UR18][R2.64+-0x8] ;  /* 0xfffff81202117981 */ /* 0x000f22000c1e1900 */
[----:B0-----:R-:W-:-:S02]  /*0340*/  HFMA2 R9, -RZ, RZ, 0, 2.384185791015625e-07 ;  /* 0x00000004ff097431 */ /* 0x001fc400000001ff */
[----:B------:R-:W-:Y:S01]  /*0350*/  IMAD.MOV.U32 R7, RZ, RZ, 0x4 ;  /* 0x00000004ff077424 */ /* 0x000fe200078e00ff */
[----:B------:R0:W5:Y:S01]  /*0360*/  LDG.E R16, desc[UR18][R10.64] ;  /* 0x000000120a107981 */ /* 0x000162000c1e1900 */
[----:B------:R-:W-:-:S03]  /*0370*/  IMAD.WIDE R4, R14, R5, UR10 ;  /* 0x0000000a0e047e25 */ /* 0x000fc6000f8e0205 */
[----:B------:R-:W5:Y:S01]  /*0380*/  LDG.E R15, desc[UR18][R2.64+-0x4] ;  /* 0xfffffc12020f7981 */ /* 0x000f62000c1e1900 */
[C---:B------:R-:W-:Y:S01]  /*0390*/  IMAD.WIDE R6, R14.reuse, R7, UR12 ;  /* 0x0000000c0e067e25 */ /* 0x040fe2000f8e0207 */
[----:B------:R-:W-:Y:S02]  /*03a0*/  MOV R27, 0x4 ;  /* 0x00000004001b7802 */ /* 0x000fe40000000f00 */
[----:B------:R1:W5:Y:S01]  /*03b0*/  LDG.E R4, desc[UR18][R4.64] ;  /* 0x0000001204047981 */ /* 0x000362000c1e1900 */
[----:B------:R-:W-:-:S03]  /*03c0*/  IMAD.WIDE R8, R14, R9, UR14 ;  /* 0x0000000e0e087e25 */ /* 0x000fc6000f8e0209 */
[----:B------:R-:W5:Y:S01]  /*03d0*/  LDG.E R23, desc[UR18][R2.64] ;  /* 0x0000001202177981 */ /* 0x000f62000c1e1900 */
[----:B0-----:R-:W-:-:S03]  /*03e0*/  IMAD.WIDE R10, R14, R27, UR16 ;  /* 0x000000100e0a7e25 */ /* 0x001fc6000f8e021b */
[----:B------:R-:W5:Y:S04]  /*03f0*/  LDG.E R7, desc[UR18][R6.64] ;  /* 0x0000001206077981 */ /* 0x000f68000c1e1900 */
[----:B------:R-:W5:Y:S04]  /*0400*/  LDG.E R24, desc[UR18][R2.64+0x4] ;  /* 0x0000041202187981 */ /* 0x000f68000c1e1900 */
[----:B------:R-:W5:Y:S04]  /*0410*/  LDG.E R8, desc[UR18][R8.64] ;  /* 0x0000001208087981 */ /* 0x000f68000c1e1900 */
[----:B------:R-:W5:Y:S04]  /*0420*/  LDG.E R25, desc[UR18][R2.64+0x8] ;  /* 0x0000081202197981 */ /* 0x000f68000c1e1900 */
[----:B------:R-:W5:Y:S04]  /*0430*/  LDG.E R10, desc[UR18][R10.64] ;  /* 0x000000120a0a7981 */ /* 0x000f68000c1e1900 */
[----:B------:R0:W5:Y:S01]  /*0440*/  LDG.E R27, desc[UR18][R2.64+0xc] ;  /* 0x00000c12021b7981 */ /* 0x000162000c1e1900 */
[----:B------:R-:W-:-:S04]  /*0450*/  UIADD3 UR5, UPT, UPT, UR5, 0x8, URZ ;  /* 0x0000000805057890 */ /* 0x000fc8000fffe0ff */
[----:B------:R-:W-:Y:S01]  /*0460*/  UISETP.NE.AND UP0, UPT, UR5, URZ, UPT ;  /* 0x000000ff0500728c */ /* 0x000fe2000bf05270 */
[----:B-1----:R-:W-:Y:S02]  /*0470*/  MOV R5, UR20 ;  /* 0x0000001400057c02 */ /* 0x002fe40008000f00 */
[----:B0-----:R-:W-:Y:S02]  /*0480*/  IADD3 R2, P0, PT, R2, 0x20, RZ ;  /* 0x0000002002027810 */ /* 0x001fe40007f1e0ff */
[----:B------:R-:W-:Y:S02]  /*0490*/  LEA R14, R5, R14, 0x3 ;  /* 0x0000000e050e7211 */ /* 0x000fe400078e18ff */
[----:B------:R-:W-:Y:S01]  /*04a0*/  IADD3.X R3, PT, PT, RZ, R3, RZ, P0, !PT ;  /* 0x00000003ff037210 */ /* 0x000fe200007fe4ff */
[----:B--2---:R-:W-:-:S04]  /*04b0*/  FFMA R22, R21, R22, R12 ;  /* 0x0000001615167223 */ /* 0x004fc8000000000c */
[----:B---3--:R-:W-:-:S04]  /*04c0*/  FFMA R20, R19, R20, R22 ;  /* 0x0000001413147223 */ /* 0x008fc80000000016 */
[----:B----4-:R-:W-:-:S04]  /*04d0*/  FFMA R18, R17, R18, R20 ;  /* 0x0000001211127223 */ /* 0x010fc80000000014 */
[----:B-----5:R-:W-:-:S04]  /*04e0*/  FFMA R16, R15, R16, R18 ;  /* 0x000000100f107223 */ /* 0x020fc80000000012 */
[----:B------:R-:W-:-:S04]  /*04f0*/  FFMA R23, R23, R4, R16 ;  /* 0x0000000417177223 */ /* 0x000fc80000000010 */
[----:B------:R-:W-:-:S04]  /*0500*/  FFMA R24, R24, R7, R23 ;  /* 0x0000000718187223 */ /* 0x000fc80000000017 */
[----:B------:R-:W-:-:S04]  /*0510*/  FFMA R8, R25, R8, R24 ;  /* 0x0000000819087223 */ /* 0x000fc80000000018 */
[----:B------:R-:W-:Y:S01]  /*0520*/  FFMA R12, R27, R10, R8 ;  /* 0x0000000a1b0c7223 */ /* 0x000fe20000000008 */
[----:B------:R-:W-:Y:S06]  /*0530*/  BRA.U UP0, `(.L_x_1) ;  /* 0xfffffffd003c7547 */ /* 0x000fec000b83ffff */
.L_x_0:
[----:B------:R-:W-:-:S04]  /*0540*/  ULOP3.LUT UR6, UR20, 0x7, URZ, 0xc0, !UPT ;  /* 0x0000000714067892 */ /* 0x000fc8000f8ec0ff */
[----:B------:R-:W-:-:S09]  /*0550*/  UISETP.NE.AND UP0, UPT, UR6, URZ, UPT ;  /* 0x000000ff0600728c */ /* 0x000fd2000bf05270 */
[----:B------:R-:W-:Y:S05]  /*0560*/  BRA.U !UP0, `(.L_x_2) ;  /* 0x0000000508387547 */ /* 0x000fea000b800000 */
[----:B------:R-:W-:Y:S02]  /*0570*/  UISETP.GE.U32.AND UP0, UPT, UR6, 0x4, UPT ;  /* 0x000000040600788c */ /* 0x000fe4000bf06070 */
[----:B------:R-:W-:-:S04]  /*0580*/  ULOP3.LUT UR5, UR20, 0x3, URZ, 0xc0, !UPT ;  /* 0x0000000314057892 */ /* 0x000fc8000f8ec0ff */
[----:B------:R-:W-:-:S03]  /*0590*/  UISETP.NE.AND UP1, UPT, UR5, URZ, UPT ;  /* 0x000000ff0500728c */ /* 0x000fc6000bf25270 */
[----:B------:R-:W-:Y:S08]  /*05a0*/  BRA.U !UP0, `(.L_x_3) ;  /* 0x00000001087c7547 */ /* 0x000ff0000b800000 */
[----:B------:R-:W1:Y:S01]  /*05b0*/  LDC.64 R6, c[0x0][0x388] ;  /* 0x0000e200ff067b82 */ /* 0x000e620000000a00 */
[----:B------:R-:W2:Y:S01]  /*05c0*/  LDCU.64 UR6, c[0x0][0x380] ;  /* 0x00007000ff0677ac */ /* 0x000ea20008000a00 */
[----:B------:R-:W-:Y:S01]  /*05d0*/  IMAD.U32 R9, RZ, RZ, UR4 ;  /* 0x00000004ff097e24 */ /* 0x000fe2000f8e00ff */
[C---:B------:R-:W-:Y:S02]  /*05e0*/  IADD3 R3, PT, PT, R13.reuse, UR4, RZ ;  /* 0x000000040d037c10 */ /* 0x040fe4000fffe0ff */
[----:B------:R-:W-:Y:S01]  /*05f0*/  IADD3 R10, P0, PT, R13, UR4, RZ ;  /* 0x000000040d0a7c10 */ /* 0x000fe2000ff1e0ff */
[----:B------:R-:W-:Y:S01]  /*0600*/  IMAD R9, R9, UR20, R0 ;  /* 0x0000001409097c24 */ /* 0x000fe2000f8e0200 */
[----:B------:R-:W-:Y:S01]  /*0610*/  MOV R11, UR20 ;  /* 0x00000014000b7c02 */ /* 0x000fe20008000f00 */
[----:B------:R-:W3:Y:S01]  /*0620*/  LDC.64 R4, c[0x0][0x380] ;  /* 0x0000e000ff047b82 */ /* 0x000ee20000000a00 */
[----:B------:R-:W-:Y:S01]  /*0630*/  MOV R15, UR20 ;  /* 0x00000014000f7c02 */ /* 0x000fe20008000f00 */
[----:B-1----:R-:W-:Y:S01]  /*0640*/  IMAD.WIDE R6, R9, 0x4, R6 ;  /* 0x0000000409067825 */ /* 0x002fe200078e0206 */
[----:B------:R-:W-:-:S05]  /*0650*/  MOV R9, UR20 ;  /* 0x0000001400097c02 */ /* 0x000fca0008000f00 */
[----:B------:R-:W-:Y:S02]  /*0660*/  IMAD.WIDE R8, R9, 0x4, R6 ;  /* 0x0000000409087825 */ /* 0x000fe400078e0206 */
[----:B0-----:R-:W4:Y:S02]  /*0670*/  LDG.E R6, desc[UR18][R6.64] ;  /* 0x0000001206067981 */ /* 0x001f24000c1e1900 */
[----:B---3--:R-:W-:Y:S01]  /*0680*/  IMAD.WIDE.U32 R4, R3, 0x4, R4 ;  /* 0x0000000403047825 */ /* 0x008fe200078e0004 */
[----:B------:R-:W-:Y:S01]  /*0690*/  IADD3.X R3, PT, PT, RZ, RZ, RZ, P0, !PT ;  /* 0x000000ffff037210 */ /* 0x000fe200007fe4ff */
[----:B------:R-:W3:Y:S01]  /*06a0*/  LDG.E R17, desc[UR18][R8.64] ;  /* 0x0000001208117981 */ /* 0x000ee2000c1e1900 */
[----:B--2---:R-:W-:-:S03]  /*06b0*/  LEA R2, P0, R10, UR6, 0x2 ;  /* 0x000000060a027c11 */ /* 0x004fc6000f8010ff */
[----:B------:R-:W4:Y:S01]  /*06c0*/  LDG.E R5, desc[UR18][R4.64] ;  /* 0x0000001204057981 */ /* 0x000f22000c1e1900 */
[----:B------:R-:W-:Y:S01]  /*06d0*/  LEA.HI.X R3, R10, UR7, R3, 0x2, P0 ;  /* 0x000000070a037c11 */ /* 0x000fe200080f1403 */
[----:B------:R-:W-:-:S04]  /*06e0*/  IMAD.WIDE R10, R11, 0x4, R8 ;  /* 0x000000040b0a7825 */ /* 0x000fc800078e0208 */
[----:B------:R-:W3:Y:S01]  /*06f0*/  LDG.E R16, desc[UR18][R2.64+0x4] ;  /* 0x0000041202107981 */ /* 0x000ee2000c1e1900 */
[----:B------:R-:W-:-:S03]  /*0700*/  IMAD.WIDE R14, R15, 0x4, R10 ;  /* 0x000000040f0e7825 */ /* 0x000fc600078e020a */
[----:B------:R-:W2:Y:S04]  /*0710*/  LDG.E R19, desc[UR18][R10.64] ;  /* 0x000000120a137981 */ /* 0x000ea8000c1e1900 */
[----:B------:R-:W2:Y:S04]  /*0720*/  LDG.E R18, desc[UR18][R2.64+0x8] ;  /* 0x0000081202127981 */ /* 0x000ea8000c1e1900 */
[----:B------:R-:W5:Y:S04]  /*0730*/  LDG.E R20, desc[UR18][R2.64+0xc] ;  /* 0x00000c1202147981 */ /* 0x000f68000c1e1900 */
[----:B------:R-:W5:Y:S01]  /*0740*/  LDG.E R14, desc[UR18][R14.64] ;  /* 0x000000120e0e7981 */ /* 0x000f62000c1e1900 */
[----:B------:R-:W-:Y:S01]  /*0750*/  UIADD3 UR4, UPT, UPT, UR4, 0x4, URZ ;  /* 0x0000000404047890 */ /* 0x000fe2000fffe0ff */
[----:B----4-:R-:W-:-:S04]  /*0760*/  FFMA R5, R5, R6, R12 ;  /* 0x0000000605057223 */ /* 0x010fc8000000000c */
[----:B---3--:R-:W-:-:S04]  /*0770*/  FFMA R5, R16, R17, R5 ;  /* 0x0000001110057223 */ /* 0x008fc80000000005 */
[----:B--2---:R-:W-:-:S04]  /*0780*/  FFMA R5, R18, R19, R5 ;  /* 0x0000001312057223 */ /* 0x004fc80000000005 */
[----:B-----5:R-:W-:-:S07]  /*0790*/  FFMA R12, R20, R14, R5 ;  /* 0x0000000e140c7223 */ /* 0x020fce0000000005 */
.L_x_3:
[----:B------:R-:W-:Y:S05]  /*07a0*/  BRA.U !UP1, `(.L_x_2) ;  /* 0x0000000109a87547 */ /* 0x000fea000b800000 */
[----:B------:R-:W-:Y:S01]  /*07b0*/  UISETP.NE.AND UP0, UPT, UR5, 0x1, UPT ;  /* 0x000000010500788c */ /* 0x000fe2000bf05270 */
[----:B------:R-:W-:Y:S01]  /*07c0*/  MOV R7, UR4 ;  /* 0x0000000400077c02 */ /* 0x000fe20008000f00 */
[----:B------:R-:W-:Y:S02]  /*07d0*/  ULOP3.LUT UR5, UR20, 0x1, URZ, 0xc0, !UPT ;  /* 0x0000000114057892 */ /* 0x000fe4000f8ec0ff */
[----:B------:R-:W-:Y:S02]  /*07e0*/  MOV R15, UR20 ;  /* 0x00000014000f7c02 */ /* 0x000fe40008000f00 */
[----:B------:R-:W-:Y:S01]  /*07f0*/  UISETP.NE.U32.AND UP1, UPT, UR5, 0x1, UPT ;  /* 0x000000010500788c */ /* 0x000fe2000bf25070 */
[----:B------:R-:W-:-:S04]  /*0800*/  PLOP3.LUT P1, PT, PT, PT, UP0, 0x80, 0x8 ;  /* 0x000000000008781c */ /* 0x000fc80003f2f008 */
[----:B------:R-:W1:Y:S01]  /*0810*/  @UP0 LDCU.128 UR8, c[0x0][0x380] ;  /* 0x00007000ff0807ac */ /* 0x000e620008000c00 */
[----:B------:R-:W-:Y:S01]  /*0820*/  PLOP3.LUT P0, PT, PT, PT, UP1, 0x80, 0x8 ;  /* 0x000000000008781c */ /* 0x000fe20003f0f018 */
[----:B------:R-:W2:Y:S04]  /*0830*/  @UP0 LDCU.64 UR6, c[0x0][0x380] ;  /* 0x00007000ff0607ac */ /* 0x000ea80008000a00 */
[----:B------:R-:W3:Y:S03]  /*0840*/  @!UP1 LDCU.128 UR12, c[0x0][0x380] ;  /* 0x00007000ff0c97ac */ /* 0x000ee60008000c00 */
[C---:B------:R-:W-:Y:S02]  /*0850*/  @P1 IADD3 R3, PT, PT, R13.reuse, UR4, RZ ;  /* 0x000000040d031c10 */ /* 0x040fe4000fffe0ff */
[----:B------:R-:W-:Y:S01]  /*0860*/  @P1 IADD3 R6, P2, PT, R13, UR4, RZ ;  /* 0x000000040d061c10 */ /* 0x000fe2000ff5e0ff */
[----:B------:R-:W-:Y:S01]  /*0870*/  @UP0 UIADD3 UR4, UPT, UPT, UR4, 0x2, URZ ;  /* 0x0000000204040890 */ /* 0x000fe2000fffe0ff */
[----:B-1----:R-:W-:Y:S01]  /*0880*/  MOV R11, UR9 ;  /* 0x00000009000b7c02 */ /* 0x002fe20008000f00 */
[----:B------:R-:W-:Y:S01]  /*0890*/  IMAD.U32 R10, RZ, RZ, UR8 ;  /* 0x00000008ff0a7e24 */ /* 0x000fe2000f8e00ff */
[----:B------:R-:W-:-:S02]  /*08a0*/  MOV R4, UR10 ;  /* 0x0000000a00047c02 */ /* 0x000fc40008000f00 */
[----:B------:R-:W-:Y:S01]  /*08b0*/  MOV R5, UR11 ;  /* 0x0000000b00057c02 */ /* 0x000fe20008000f00 */
[----:B------:R-:W-:-:S04]  /*08c0*/  @P1 IMAD.WIDE.U32 R10, R3, 0x4, R10 ;  /* 0x00000004030a1825 */ /* 0x000fc800078e000a */
[----:B------:R-:W-:Y:S01]  /*08d0*/  @P1 IMAD R3, R7, UR20, R0 ;  /* 0x0000001407031c24 */ /* 0x000fe2000f8e0200 */
[----:B------:R-:W-:Y:S01]  /*08e0*/  @P1 IADD3.X R7, PT, PT, RZ, RZ, RZ, P2, !PT ;  /* 0x000000ffff071210 */ /* 0x000fe200017fe4ff */
[----:B------:R-:W-:Y:S01]  /*08f0*/  IMAD.U32 R19, RZ, RZ, UR4 ;  /* 0x00000004ff137e24 */ /* 0x000fe2000f8e00ff */
[C---:B--2---:R-:W-:Y:S01]  /*0900*/  @P1 LEA R2, P2, R6.reuse, UR6, 0x2 ;  /* 0x0000000606021c11 */ /* 0x044fe2000f8410ff */
[----:B------:R-:W-:Y:S01]  /*0910*/  @P1 IMAD.WIDE R4, R3, 0x4, R4 ;  /* 0x0000000403041825 */ /* 0x000fe200078e0204 */
[----:B------:R-:W-:Y:S01]  /*0920*/  @!P0 IADD3 R17, PT, PT, R13, UR4, RZ ;  /* 0x000000040d118c10 */ /* 0x000fe2000fffe0ff */
[----:B0-----:R-:W2:Y:S01]  /*0930*/  @P1 LDG.E R11, desc[UR18][R10.64] ;  /* 0x000000120a0b1981 */ /* 0x001ea2000c1e1900 */
[----:B------:R-:W-:Y:S01]  /*0940*/  @P1 LEA.HI.X R3, R6, UR7, R7, 0x2, P2 ;  /* 0x0000000706031c11 */ /* 0x000fe200090f1407 */
[----:B------:R-:W-:Y:S01]  /*0950*/  @!P0 IMAD R19, R19, UR20, R0 ;  /* 0x0000001413138c24 */ /* 0x000fe2000f8e0200 */
[----:B---3--:R-:W-:Y:S01]  /*0960*/  MOV R6, UR12 ;  /* 0x0000000c00067c02 */ /* 0x008fe20008000f00 */
[----:B------:R-:W-:Y:S01]  /*0970*/  @P1 IMAD.WIDE R14, R15, 0x4, R4 ;  /* 0x000000040f0e1825 */ /* 0x000fe200078e0204 */
[----:B------:R-:W-:Y:S01]  /*0980*/  MOV R7, UR13 ;  /* 0x0000000d00077c02 */ /* 0x000fe20008000f00 */
[----:B------:R-:W2:Y:S01]  /*0990*/  @P1 LDG.E R4, desc[UR18][R4.64] ;  /* 0x0000001204041981 */ /* 0x000ea2000c1e1900 */
[----:B------:R-:W-:-:S02]  /*09a0*/  MOV R8, UR14 ;  /* 0x0000000e00087c02 */ /* 0x000fc40008000f00 */
[----:B------:R-:W-:Y:S01]  /*09b0*/  MOV R9, UR15 ;  /* 0x0000000f00097c02 */ /* 0x000fe20008000f00 */
[----:B------:R-:W-:Y:S01]  /*09c0*/  @!P0 IMAD.WIDE.U32 R6, R17, 0x4, R6 ;  /* 0x0000000411068825 */ /* 0x000fe200078e0006 */
[----:B------:R-:W3:Y:S03]  /*09d0*/  @P1 LDG.E R14, desc[UR18][R14.64] ;  /* 0x000000120e0e1981 */ /* 0x000ee6000c1e1900 */
[----:B------:R-:W-:Y:S01]  /*09e0*/  @!P0 IMAD.WIDE R8, R19, 0x4, R8 ;  /* 0x0000000413088825 */ /* 0x000fe200078e0208 */
[----:B------:R-:W3:Y:S04]  /*09f0*/  @P1 LDG.E R2, desc[UR18][R2.64+0x4] ;  /* 0x0000041202021981 */ /* 0x000ee8000c1e1900 */
[----:B------:R-:W4:Y:S04]  /*0a00*/  @!P0 LDG.E R7, desc[UR18][R6.64] ;  /* 0x0000001206078981 */ /* 0x000f28000c1e1900 */
[----:B------:R-:W4:Y:S01]  /*0a10*/  @!P0 LDG.E R8, desc[UR18][R8.64] ;  /* 0x0000001208088981 */ /* 0x000f22000c1e1900 */
[----:B--2---:R-:W-:-:S04]  /*0a20*/  @P1 FFMA R11, R11, R4, R12 ;  /* 0x000000040b0b1223 */ /* 0x004fc8000000000c */
[----:B---3--:R-:W-:-:S04]  /*0a30*/  @P1 FFMA R12, R2, R14, R11 ;  /* 0x0000000e020c1223 */ /* 0x008fc8000000000b */
[----:B----4-:R-:W-:-:S07]  /*0a40*/  @!P0 FFMA R12, R7, R8, R12 ;  /* 0x00000008070c8223 */ /* 0x010fce000000000c */
.L_x_2:
[----:B------:R-:W1:Y:S01]  /*0a50*/  LDC.64 R2, c[0x0][0x390] ;  /* 0x0000e400ff027b82 */ /* 0x000e620000000a00 */
[----:B------:R-:W-:-:S05]  /*0a60*/  IADD3 R13, PT, PT, R0, R13, RZ ;  /* 0x0000000d000d7210 */ /* 0x000fca0007ffe0ff */
[----:B-1----:R-:W-:-:S05]  /*0a70*/  IMAD.WIDE R2, R13, 0x4, R2 ;  /* 0x000000040d027825 */ /* 0x002fca00078e0202 */
[----:B0-----:R-:W-:Y:S01]  /*0a80*/  STG.E desc[UR18][R2.64], R12 ;  /* 0x0000000c02007986 */ /* 0x001fe2000c101912 */
[----:B------:R-:W-:Y:S05]  /*0a90*/  EXIT ;  /* 0x000000000000794d */ /* 0x000fea0003800000 */
.L_x_4:
[----:B------:R-:W-:-:S00]  /*0aa0*/  BRA `(.L_x_4) ;  /* 0xfffffffc00fc7947 */ /* 0x000fc0000383ffff */
[----:B------:R-:W-:-:S00]  /*0ab0*/  NOP ;  /* 0x0000000000007918 */ /* 0x000fc00000000000 */
        /* <DEDUP_REMOVED lines=12> */
.L_x_10:


//--------------------- .text._Z15MatrixMulKernelPfS_S_i --------------------------
	.section	.text._Z15MatrixMulKernelPfS_S_i,"ax",@progbits
	.align	128
        .global         _Z15MatrixMulKernelPfS_S_i
        .type           _Z15MatrixMulKernelPfS_S_i,@function
        .size           _Z15MatrixMulKernelPfS_S_i,(.L_x_11 - _Z15MatrixMulKernelPfS_S_i)
        .other          _Z15MatrixMulKernelPfS_S_i,@"STO_CUDA_ENTRY STV_DEFAULT"
_Z15MatrixMulKernelPfS_S_i:
.text._Z15MatrixMulKernelPfS_S_i:
[----:B------:R-:W-:Y:S01]  /*0000*/  LDC R1, c[0x0][0x37c] ;  /* 0x0000df00ff017b82 */ /* 0x000fe20000000800 */
[----:B------:R-:W0:Y:S07]  /*0010*/  S2R R5, SR_CTAID.Y ;  /* 0x0000000000057919 */ /* 0x000e2e0000002600 */
[----:B------:R-:W1:Y:S01]  /*0020*/  LDC R3, c[0x0][0x398] ;  /* 0x0000e600ff037b82 */ /* 0x000e620000000800 */
[----:B------:R-:W0:Y:S01]  /*0030*/  S2R R0, SR_TID.Y ;  /* 0x0000000000007919 */ /* 0x000e220000002200 */
[----:B------:R-:W2:Y:S01]  /*0040*/  S2R R21, SR_CTAID.X ;  /* 0x0000000000157919 */ /* 0x000ea20000002500 */
[----:B------:R-:W2:Y:S01]  /*0050*/  S2R R20, SR_TID.X ;  /* 0x0000000000147919 */ /* 0x000ea20000002100 */
[----:B0-----:R-:W-:-:S02]  /*0060*/  IMAD R2, R5, 0x3, R0 ;  /* 0x0000000305027824 */ /* 0x001fc400078e0200 */
[----:B--2---:R-:W-:-:S05]  /*0070*/  IMAD R4, R21, 0x3, R20 ;  /* 0x0000000315047824 */ /* 0x004fca00078e0214 */
[----:B------:R-:W-:-:S04]  /*0080*/  VIMNMX R6, PT, PT, R2, R4, !PT ;  /* 0x0000000402067248 */ /* 0x000fc80007fe0100 */
[----:B-1----:R-:W-:-:S13]  /*0090*/  ISETP.GE.AND P0, PT, R6, R3, PT ;  /* 0x000000030600720c */ /* 0x002fda0003f06270 */
[----:B------:R-:W-:Y:S05]  /*00a0*/  @P0 EXIT ;  /* 0x000000000000094d */ /* 0x000fea0003800000 */
[----:B------:R-:W-:Y:S01]  /*00b0*/  ISETP.GE.U32.AND P0, PT, R3, 0x3, PT ;  /* 0x000000030300780c */ /* 0x000fe20003f06070 */
[----:B------:R-:W0:Y:S01]  /*00c0*/  LDCU.64 UR4, c[0x0][0x358] ;  /* 0x00006b00ff0477ac */ /* 0x000e220008000a00 */
[----:B------:R-:W-:-:S11]  /*00d0*/  HFMA2 R24, -RZ, RZ, 0, 0 ;  /* 0x00000000ff187431 */ /* 0x000fd600000001ff */
[----:B------:R-:W-:Y:S05]  /*00e0*/  @!P0 BRA `(.L_x_5) ;  /* 0x0000000800c48947 */ /* 0x000fea0003800000 */
[----:B------:R-:W1:Y:S01]  /*00f0*/  S2R R9, SR_CgaCtaId ;  /* 0x0000000000097919 */ /* 0x000e620000008800 */
[----:B------:R-:W-:Y:S01]  /*0100*/  IMAD.HI.U32 R6, R3, -0x55555555, RZ ;  /* 0xaaaaaaab03067827 */ /* 0x000fe200078e00ff */
[----:B------:R-:W-:Y:S02]  /*0110*/  MOV R5, 0x400 ;  /* 0x0000040000057802 */ /* 0x000fe40000000f00 */
[----:B------:R-:W-:Y:S02]  /*0120*/  MOV R24, RZ ;  /* 0x000000ff00187202 */ /* 0x000fe40000000f00 */
[----:B------:R-:W-:Y:S02]  /*0130*/  SHF.R.U32.HI R6, RZ, 0x1, R6 ;  /* 0x00000001ff067819 */ /* 0x000fe40000011606 */
[----:B------:R-:W-:Y:S02]  /*0140*/  IADD3 R8, PT, PT, R5, 0x24, RZ ;  /* 0x0000002405087810 */ /* 0x000fe40007ffe0ff */
[----:B------:R-:W-:-:S02]  /*0150*/  IADD3 R10, PT, PT, R6, -0x1, RZ ;  /* 0xffffffff060a7810 */ /* 0x000fc40007ffe0ff */
[----:B------:R-:W-:Y:S02]  /*0160*/  MOV R11, RZ ;  /* 0x000000ff000b7202 */ /* 0x000fe40000000f00 */
[----:B------:R-:W-:Y:S02]  /*0170*/  ISETP.GE.U32.AND P0, PT, R10, 0x3, PT ;  /* 0x000000030a00780c */ /* 0x000fe40003f06070 */
[C---:B-1----:R-:W-:Y:S02]  /*0180*/  LEA R7, R9.reuse, R5, 0x18 ;  /* 0x0000000509077211 */ /* 0x042fe400078ec0ff */
[----:B------:R-:W-:-:S03]  /*0190*/  LEA R8, R9, R8, 0x18 ;  /* 0x0000000809087211 */ /* 0x000fc600078ec0ff */
[----:B------:R-:W-:Y:S01]  /*01a0*/  IMAD R7, R0, 0xc, R7 ;  /* 0x0000000c00077824 */ /* 0x000fe200078e0207 */
[----:B------:R-:W-:Y:S01]  /*01b0*/  LEA R9, R20, R8, 0x2 ;  /* 0x0000000814097211 */ /* 0x000fe200078e10ff */
[----:B------:R-:W-:-:S03]  /*01c0*/  IMAD R8, R2, R3, R20 ;  /* 0x0000000302087224 */ /* 0x000fc600078e0214 */
[----:B------:R-:W-:Y:S01]  /*01d0*/  LEA R10, R20, R7, 0x2 ;  /* 0x00000007140a7211 */ /* 0x000fe200078e10ff */
[----:B------:R-:W-:Y:S01]  /*01e0*/  IMAD R18, R0, 0xc, R9 ;  /* 0x0000000c00127824 */ /* 0x000fe200078e0209 */
[----:B------:R-:W-:Y:S06]  /*01f0*/  @!P0 BRA `(.L_x_6) ;  /* 0x0000000400688947 */ /* 0x000fec0003800000 */
[C---:B------:R-:W-:Y:S01]  /*0200*/  IADD3 R12, PT, PT, R0.reuse, 0x9, RZ ;  /* 0x00000009000c7810 */ /* 0x040fe20007ffe0ff */
[CCC-:B------:R-:W-:Y:S01]  /*0210*/  IMAD R22, R0.reuse, R3.reuse, R20.reuse ;  /* 0x0000000300167224 */ /* 0x1c0fe200078e0214 */
[C---:B------:R-:W-:Y:S02]  /*0220*/  IADD3 R14, PT, PT, R0.reuse, 0x6, RZ ;  /* 0x00000006000e7810 */ /* 0x040fe40007ffe0ff */
[----:B------:R-:W-:Y:S01]  /*0230*/  IADD3 R16, PT, PT, R0, 0x3, RZ ;  /* 0x0000000300107810 */ /* 0x000fe20007ffe0ff */
[-CC-:B------:R-:W-:Y:S01]  /*0240*/  IMAD R12, R12, R3.reuse, R20.reuse ;  /* 0x000000030c0c7224 */ /* 0x180fe200078e0214 */
[----:B------:R-:W-:Y:S01]  /*0250*/  LOP3.LUT R11, R6, 0x3ffffffc, RZ, 0xc0, !PT ;  /* 0x3ffffffc060b7812 */ /* 0x000fe200078ec0ff */
[-CC-:B------:R-:W-:Y:S01]  /*0260*/  IMAD R14, R14, R3.reuse, R20.reuse ;  /* 0x000000030e0e7224 */ /* 0x180fe200078e0214 */
[----:B------:R-:W-:Y:S01]  /*0270*/  MOV R24, RZ ;  /* 0x000000ff00187202 */ /* 0x000fe20000000f00 */
[----:B------:R-:W-:Y:S01]  /*0280*/  IMAD R16, R16, R3, R20 ;  /* 0x0000000310107224 */ /* 0x000fe200078e0214 */
[----:B------:R-:W-:Y:S01]  /*0290*/  MOV R5, R8 ;  /* 0x0000000800057202 */ /* 0x000fe20000000f00 */
[----:B------:R-:W-:Y:S01]  /*02a0*/  IMAD R22, R21, 0x3, R22 ;  /* 0x0000000315167824 */ /* 0x000fe200078e0216 */
[----:B------:R-:W-:Y:S01]  /*02b0*/  IADD3 R19, PT, PT, -R11, RZ, RZ ;  /* 0x000000ff0b137210 */ /* 0x000fe20007ffe1ff */
[----:B------:R-:W-:-:S02]  /*02c0*/  IMAD R23, R21, 0x3, R12 ;  /* 0x0000000315177824 */ /* 0x000fc400078e020c */
[C---:B------:R-:W-:Y:S02]  /*02d0*/  IMAD R20, R21.reuse, 0x3, R14 ;  /* 0x0000000315147824 */ /* 0x040fe400078e020e */
[----:B------:R-:W-:-:S07]  /*02e0*/  IMAD R21, R21, 0x3, R16 ;  /* 0x0000000315157824 */ /* 0x000fce00078e0210 */
.L_x_7:
[----:B------:R-:W1:Y:S08]  /*02f0*/  LDC.64 R12, c[0x0][0x380] ;  /* 0x0000e000ff0c7b82 */ /* 0x000e700000000a00 */
[----:B------:R-:W2:Y:S01]  /*0300*/  LDC.64 R14, c[0x0][0x388] ;  /* 0x0000e200ff0e7b82 */ /* 0x000ea20000000a00 */
[----:B-1----:R-:W-:-:S05]  /*0310*/  IMAD.WIDE R12, R5, 0x4, R12 ;  /* 0x00000004050c7825 */ /* 0x002fca00078e020c */
[----:B0-----:R-:W3:Y:S01]  /*0320*/  LDG.E R25, desc[UR4][R12.64] ;  /* 0x000000040c197981 */ /* 0x001ee2000c1e1900 */
[----:B--2---:R-:W-:-:S06]  /*0330*/  IMAD.WIDE.U32 R16, R22, 0x4, R14 ;  /* 0x0000000416107825 */ /* 0x004fcc00078e000e */
[----:B------:R-:W2:Y:S04]  /*0340*/  LDG.E R17, desc[UR4][R16.64] ;  /* 0x0000000410117981 */ /* 0x000ea8000c1e1900 */
[----:B---3--:R-:W-:Y:S04]  /*0350*/  STS [R10], R25 ;  /* 0x000000190a007388 */ /* 0x008fe80000000800 */
[----:B--2---:R-:W-:Y:S01]  /*0360*/  STS [R18], R17 ;  /* 0x0000001112007388 */ /* 0x004fe20000000800 */
[----:B------:R-:W-:Y:S06]  /*0370*/  BAR.SYNC.DEFER_BLOCKING 0x0 ;  /* 0x0000000000007b1d */ /* 0x000fec0000010000 */
[----:B------:R-:W-:Y:S04]  /*0380*/  LDS R27, [R7] ;  /* 0x00000000071b7984 */ /* 0x000fe80000000800 */
[----:B------:R-:W0:Y:S04]  /*0390*/  LDS R26, [R9] ;  /* 0x00000000091a7984 */ /* 0x000e280000000800 */
[----:B------:R-:W-:Y:S04]  /*03a0*/  LDS R29, [R7+0x8] ;  /* 0x00000800071d7984 */ /* 0x000fe80000000800 */
[----:B------:R-:W-:Y:S01]  /*03b0*/  LDS R28, [R9+0x18] ;  /* 0x00001800091c7984 */ /* 0x000fe20000000800 */
[----:B0-----:R-:W-:-:S03]  /*03c0*/  FFMA R26, R27, R26, R24 ;  /* 0x0000001a1b1a7223 */ /* 0x001fc60000000018 */
[----:B------:R-:W-:Y:S04]  /*03d0*/  LDS R27, [R7+0x4] ;  /* 0x00000400071b7984 */ /* 0x000fe80000000800 */
[----:B------:R-:W0:Y:S01]  /*03e0*/  LDS R24, [R9+0xc] ;  /* 0x00000c0009187984 */ /* 0x000e220000000800 */
[----:B------:R-:W-:Y:S01]  /*03f0*/  IMAD.WIDE.U32 R16, R21, 0x4, R14 ;  /* 0x0000000415107825 */ /* 0x000fe200078e000e */
[----:B------:R-:W-:Y:S06]  /*0400*/  BAR.SYNC.DEFER_BLOCKING 0x0 ;  /* 0x0000000000007b1d */ /* 0x000fec0000010000 */
[----:B------:R-:W2:Y:S01]  /*0410*/  LDG.E R17, desc[UR4][R16.64] ;  /* 0x0000000410117981 */ /* 0x000ea2000c1e1900 */
[----:B0-----:R-:W-:-:S04]  /*0420*/  FFMA R24, R27, R24, R26 ;  /* 0x000000181b187223 */ /* 0x001fc8000000001a */
[----:B------:R-:W-:Y:S02]  /*0430*/  FFMA R24, R29, R28, R24 ;  /* 0x0000001c1d187223 */ /* 0x000fe40000000018 */
[----:B------:R-:W3:Y:S04]  /*0440*/  LDG.E R29, desc[UR4][R12.64+0xc] ;  /* 0x00000c040c1d7981 */ /* 0x000ee8000c1e1900 */
[----:B---3--:R-:W-:Y:S04]  /*0450*/  STS [R10], R29 ;  /* 0x0000001d0a007388 */ /* 0x008fe80000000800 */
[----:B--2---:R0:W-:Y:S01]  /*0460*/  STS [R18], R17 ;  /* 0x0000001112007388 */ /* 0x0041e20000000800 */
[----:B------:R-:W-:Y:S06]  /*0470*/  BAR.SYNC.DEFER_BLOCKING 0x0 ;  /* 0x0000000000007b1d */ /* 0x000fec0000010000 */
[----:B------:R-:W-:Y:S04]  /*0480*/  LDS R25, [R7] ;  /* 0x0000000007197984 */ /* 0x000fe80000000800 */
[----:B------:R-:W1:Y:S04]  /*0490*/  LDS R26, [R9] ;  /* 0x00000000091a7984 */ /* 0x000e680000000800 */
[----:B------:R-:W-:Y:S04]  /*04a0*/  LDS R27, [R7+0x4] ;  /* 0x00000400071b7984 */ /* 0x000fe80000000800 */
[----:B------:R-:W2:Y:S01]  /*04b0*/  LDS R28, [R9+0xc] ;  /* 0x00000c00091c7984 */ /* 0x000ea20000000800 */
[----:B0-----:R-:W-:-:S04]  /*04c0*/  IMAD.WIDE.U32 R16, R20, 0x4, R14 ;  /* 0x0000000414107825 */ /* 0x001fc800078e000e */
[----:B-1----:R-:W-:Y:S02]  /*04d0*/  FFMA R24, R25, R26, R24 ;  /* 0x0000001a19187223 */ /* 0x002fe40000000018 */
[----:B------:R-:W-:Y:S02]  /*04e0*/  LDS R25, [R9+0x18] ;  /* 0x0000180009197984 */ /* 0x000fe40000000800 */
[----:B--2---:R-:W-:Y:S02]  /*04f0*/  FFMA R27, R27, R28, R24 ;  /* 0x0000001c1b1b7223 */ /* 0x004fe40000000018 */
[----:B------:R-:W0:Y:S01]  /*0500*/  LDS R24, [R7+0x8] ;  /* 0x0000080007187984 */ /* 0x000e220000000800 */
[----:B------:R-:W-:Y:S06]  /*0510*/  BAR.SYNC.DEFER_BLOCKING 0x0 ;  /* 0x0000000000007b1d */ /* 0x000fec0000010000 */
[----:B------:R-:W2:Y:S04]  /*0520*/  LDG.E R29, desc[UR4][R12.64+0x18] ;  /* 0x000018040c1d7981 */ /* 0x000ea8000c1e1900 */
[----:B------:R-:W3:Y:S01]  /*0530*/  LDG.E R17, desc[UR4][R16.64] ;  /* 0x0000000410117981 */ /* 0x000ee2000c1e1900 */
[----:B0-----:R-:W-:Y:S01]  /*0540*/  FFMA R27, R24, R25, R27 ;  /* 0x00000019181b7223 */ /* 0x001fe2000000001b */
[----:B------:R-:W-:-:S02]  /*0550*/  IMAD.WIDE.U32 R14, R23, 0x4, R14 ;  /* 0x00000004170e7825 */ /* 0x000fc400078e000e */
[----:B--2---:R-:W-:Y:S04]  /*0560*/  STS [R10], R29 ;  /* 0x0000001d0a007388 */ /* 0x004fe80000000800 */
[----:B---3--:R-:W-:Y:S01]  /*0570*/  STS [R18], R17 ;  /* 0x0000001112007388 */ /* 0x008fe20000000800 */
[----:B------:R-:W-:Y:S06]  /*0580*/  BAR.SYNC.DEFER_BLOCKING 0x0 ;  /* 0x0000000000007b1d */ /* 0x000fec0000010000 */
[----:B------:R-:W-:Y:S04]  /*0590*/  LDS R26, [R7] ;  /* 0x00000000071a7984 */ /* 0x000fe80000000800 */
[----:B------:R-:W0:Y:S04]  /*05a0*/  LDS R28, [R9] ;  /* 0x00000000091c7984 */ /* 0x000e280000000800 */
[----:B------:R-:W-:Y:S04]  /*05b0*/  LDS R24, [R9+0xc] ;  /* 0x00000c0009187984 */ /* 0x000fe80000000800 */
[----:B------:R-:W-:Y:S04]  /*05c0*/  LDS R25, [R7+0x8] ;  /* 0x0000080007197984 */ /* 0x000fe80000000800 */
[----:B------:R-:W-:Y:S01]  /*05d0*/  LDS R16, [R9+0x18] ;  /* 0x0000180009107984 */ /* 0x000fe20000000800 */
[----:B0-----:R-:W-:-:S03]  /*05e0*/  FFMA R27, R26, R28, R27 ;  /* 0x0000001c1a1b7223 */ /* 0x001fc6000000001b */
[----:B------:R-:W0:Y:S01]  /*05f0*/  LDS R26, [R7+0x4] ;  /* 0x00000400071a7984 */ /* 0x000e220000000800 */
[----:B------:R-:W-:Y:S06]  /*0600*/  BAR.SYNC.DEFER_BLOCKING 0x0 ;  /* 0x0000000000007b1d */ /* 0x000fec0000010000 */
[----:B------:R-:W2:Y:S04]  /*0610*/  LDG.E R13, desc[UR4][R12.64+0x24] ;  /* 0x000024040c0d7981 */ /* 0x000ea8000c1e1900 */
[----:B------:R-:W3:Y:S01]  /*0620*/  LDG.E R15, desc[UR4][R14.64] ;  /* 0x000000040e0f7981 */ /* 0x000ee2000c1e1900 */
[----:B0-----:R-:W-:Y:S01]  /*0630*/  FFMA R24, R26, R24, R27 ;  /* 0x000000181a187223 */ /* 0x001fe2000000001b */
[----:B------:R-:W-:-:S04]  /*0640*/  IADD3 R19, PT, PT, R19, 0x4, RZ ;  /* 0x0000000413137810 */ /* 0x000fc80007ffe0ff */
[----:B------:R-:W-:Y:S01]  /*0650*/  ISETP.NE.AND P0, PT, R19, RZ, PT ;  /* 0x000000ff1300720c */ /* 0x000fe20003f05270 */
[----:B------:R-:W-:Y:S01]  /*0660*/  FFMA R16, R25, R16, R24 ;  /* 0x0000001019107223 */ /* 0x000fe20000000018 */
[----:B------:R-:W-:Y:S01]  /*0670*/  IADD3 R5, PT, PT, R5, 0xc, RZ ;  /* 0x0000000c05057810 */ /* 0x000fe20007ffe0ff */
[C---:B------:R-:W-:Y:S02]  /*0680*/  IMAD R23, R3.reuse, 0xc, R23 ;  /* 0x0000000c03177824 */ /* 0x040fe400078e0217 */
[C---:B------:R-:W-:Y:S02]  /*0690*/  IMAD R20, R3.reuse, 0xc, R20 ;  /* 0x0000000c03147824 */ /* 0x040fe400078e0214 */
[C---:B------:R-:W-:Y:S02]  /*06a0*/  IMAD R21, R3.reuse, 0xc, R21 ;  /* 0x0000000c03157824 */ /* 0x040fe400078e0215 */
[----:B------:R-:W-:Y:S01]  /*06b0*/  IMAD R22, R3, 0xc, R22 ;  /* 0x0000000c03167824 */ /* 0x000fe200078e0216 */
[----:B--2---:R-:W-:Y:S04]  /*06c0*/  STS [R10], R13 ;  /* 0x0000000d0a007388 */ /* 0x004fe80000000800 */
[----:B---3--:R-:W-:Y:S01]  /*06d0*/  STS [R18], R15 ;  /* 0x0000000f12007388 */ /* 0x008fe20000000800 */
[----:B------:R-:W-:Y:S06]  /*06e0*/  BAR.SYNC.DEFER_BLOCKING 0x0 ;  /* 0x0000000000007b1d */ /* 0x000fec0000010000 */
[----:B------:R-:W-:Y:S04]  /*06f0*/  LDS R17, [R7] ;  /* 0x0000000007117984 */ /* 0x000fe80000000800 */
[----:B------:R-:W0:Y:S04]  /*0700*/  LDS R28, [R9] ;  /* 0x00000000091c7984 */ /* 0x000e280000000800 */
[----:B------:R-:W-:Y:S04]  /*0710*/  LDS R27, [R7+0x4] ;  /* 0x00000400071b7984 */ /* 0x000fe80000000800 */
[----:B------:R-:W1:Y:S04]  /*0720*/  LDS R26, [R9+0xc] ;  /* 0x00000c00091a7984 */ /* 0x000e680000000800 */
[----:B------:R-:W-:Y:S04]  /*0730*/  LDS R29, [R7+0x8] ;  /* 0x00000800071d7984 */ /* 0x000fe80000000800 */
[----:B------:R-:W2:Y:S01]  /*0740*/  LDS R12, [R9+0x18] ;  /* 0x00001800090c7984 */ /* 0x000ea20000000800 */
[----:B0-----:R-:W-:-:S04]  /*0750*/  FFMA R16, R17, R28, R16 ;  /* 0x0000001c11107223 */ /* 0x001fc80000000010 */
[----:B-1----:R-:W-:-:S04]  /*0760*/  FFMA R16, R27, R26, R16 ;  /* 0x0000001a1b107223 */ /* 0x002fc80000000010 */
[----:B--2---:R-:W-:Y:S01]  /*0770*/  FFMA R24, R29, R12, R16 ;  /* 0x0000000c1d187223 */ /* 0x004fe20000000010 */
[----:B------:R-:W-:Y:S06]  /*0780*/  BAR.SYNC.DEFER_BLOCKING 0x0 ;  /* 0x0000000000007b1d */ /* 0x000fec0000010000 */
[----:B------:R-:W-:Y:S05]  /*0790*/  @P0 BRA `(.L_x_7) ;  /* 0xfffffff800d40947 */ /* 0x000fea000383ffff */
.L_x_6:
[----:B------:R-:W-:-:S13]  /*07a0*/  LOP3.LUT P0, R5, R6, 0x3, RZ, 0xc0, !PT ;  /* 0x0000000306057812 */ /* 0x000fda000780c0ff */
[----:B------:R-:W-:Y:S05]  /*07b0*/  @!P0 BRA `(.L_x_5) ;  /* 0x0000000400108947 */ /* 0x000fea0003800000 */
[----:B------:R-:W-:Y:S02]  /*07c0*/  ISETP.NE.AND P0, PT, R5, 0x1, PT ;  /* 0x000000010500780c */ /* 0x000fe40003f05270 */
[----:B------:R-:W-:-:S04]  /*07d0*/  LOP3.LUT R6, R6, 0x1, RZ, 0xc0, !PT ;  /* 0x0000000106067812 */ /* 0x000fc800078ec0ff */
[----:B------:R-:W-:-:S07]  /*07e0*/  ISETP.NE.U32.AND P1, PT, R6, 0x1, PT ;  /* 0x000000010600780c */ /* 0x000fce0003f25070 */
[----:B------:R-:W-:Y:S06]  /*07f0*/  @!P0 BRA `(.L_x_8) ;  /* 0x0000000000a48947 */ /* 0x000fec0003800000 */
[----:B------:R-:W1:Y:S01]  /*0800*/  LDC.64 R12, c[0x0][0x380] ;  /* 0x0000e000ff0c7b82 */ /* 0x000e620000000a00 */
[C---:B------:R-:W-:Y:S02]  /*0810*/  IMAD R6, R11.reuse, 0x3, R0 ;  /* 0x000000030b067824 */ /* 0x040fe400078e0200 */
[----:B------:R-:W-:Y:S02]  /*0820*/  IMAD R5, R11, 0x3, R8 ;  /* 0x000000030b057824 */ /* 0x000fe400078e0208 */
[----:B------:R-:W-:-:S03]  /*0830*/  IMAD R17, R6, R3, R4 ;  /* 0x0000000306117224 */ /* 0x000fc600078e0204 */
[----:B------:R-:W2:Y:S01]  /*0840*/  LDC.64 R14, c[0x0][0x388] ;  /* 0x0000e200ff0e7b82 */ /* 0x000ea20000000a00 */
[----:B-1----:R-:W-:-:S05]  /*0850*/  IMAD.WIDE R12, R5, 0x4, R12 ;  /* 0x00000004050c7825 */ /* 0x002fca00078e020c */
[----:B0-----:R-:W3:Y:S01]  /*0860*/  LDG.E R21, desc[UR4][R12.64] ;  /* 0x000000040c157981 */ /* 0x001ee2000c1e1900 */
[----:B--2---:R-:W-:-:S06]  /*0870*/  IMAD.WIDE.U32 R16, R17, 0x4, R14 ;  /* 0x0000000411107825 */ /* 0x004fcc00078e000e */
[----:B------:R-:W2:Y:S01]  /*0880*/  LDG.E R17, desc[UR4][R16.64] ;  /* 0x0000000410117981 */ /* 0x000ea2000c1e1900 */
[----:B------:R-:W-:-:S05]  /*0890*/  IADD3 R6, PT, PT, R6, 0x3, RZ ;  /* 0x0000000306067810 */ /* 0x000fca0007ffe0ff */
[----:B------:R-:W-:-:S04]  /*08a0*/  IMAD R5, R6, R3, R4 ;  /* 0x0000000306057224 */ /* 0x000fc800078e0204 */
[----:B------:R-:W-:Y:S01]  /*08b0*/  IMAD.WIDE.U32 R14, R5, 0x4, R14 ;  /* 0x00000004050e7825 */ /* 0x000fe200078e000e */
[----:B---3--:R-:W-:Y:S04]  /*08c0*/  STS [R10], R21 ;  /* 0x000000150a007388 */ /* 0x008fe80000000800 */
[----:B--2---:R-:W-:Y:S01]  /*08d0*/  STS [R18], R17 ;  /* 0x0000001112007388 */ /* 0x004fe20000000800 */
[----:B------:R-:W-:Y:S06]  /*08e0*/  BAR.SYNC.DEFER_BLOCKING 0x0 ;  /* 0x0000000000007b1d */ /* 0x000fec0000010000 */
[----:B------:R-:W-:Y:S04]  /*08f0*/  LDS R23, [R7] ;  /* 0x0000000007177984 */ /* 0x000fe80000000800 */
[----:B------:R-:W0:Y:S04]  /*0900*/  LDS R22, [R9] ;  /* 0x0000000009167984 */ /* 0x000e280000000800 */
[----:B------:R-:W-:Y:S04]  /*0910*/  LDS R19, [R7+0x4] ;  /* 0x0000040007137984 */ /* 0x000fe80000000800 */
[----:B------:R-:W1:Y:S04]  /*0920*/  LDS R20, [R9+0xc] ;  /* 0x00000c0009147984 */ /* 0x000e680000000800 */
[----:B------:R-:W-:Y:S04]  /*0930*/  LDS R5, [R7+0x8] ;  /* 0x0000080007057984 */ /* 0x000fe80000000800 */
[----:B------:R-:W2:Y:S01]  /*0940*/  LDS R6, [R9+0x18] ;  /* 0x0000180009067984 */ /* 0x000ea20000000800 */
[----:B------:R-:W-:Y:S06]  /*0950*/  BAR.SYNC.DEFER_BLOCKING 0x0 ;  /* 0x0000000000007b1d */ /* 0x000fec0000010000 */
[----:B------:R-:W3:Y:S04]  /*0960*/  LDG.E R13, desc[UR4][R12.64+0xc] ;  /* 0x00000c040c0d7981 */ /* 0x000ee8000c1e1900 */
[----:B------:R-:W4:Y:S01]  /*0970*/  LDG.E R15, desc[UR4][R14.64] ;  /* 0x000000040e0f7981 */ /* 0x000f22000c1e1900 */
[----:B0-----:R-:W-:-:S04]  /*0980*/  FFMA R22, R23, R22, R24 ;  /* 0x0000001617167223 */ /* 0x001fc80000000018 */
[----:B-1----:R-:W-:-:S04]  /*0990*/  FFMA R20, R19, R20, R22 ;  /* 0x0000001413147223 */ /* 0x002fc80000000016 */
[----:B--2---:R-:W-:Y:S01]  /*09a0*/  FFMA R5, R5, R6, R20 ;  /* 0x0000000605057223 */ /* 0x004fe20000000014 */
[----:B------:R-:W-:Y:S01]  /*09b0*/  IADD3 R11, PT, PT, R11, 0x2, RZ ;  /* 0x000000020b0b7810 */ /* 0x000fe20007ffe0ff */
[----:B---3--:R-:W-:Y:S04]  /*09c0*/  STS [R10], R13 ;  /* 0x0000000d0a007388 */ /* 0x008fe80000000800 */
[----:B----4-:R-:W-:Y:S01]  /*09d0*/  STS [R18], R15 ;  /* 0x0000000f12007388 */ /* 0x010fe20000000800 */
        /* <DEDUP_REMOVED lines=11> */
.L_x_8:
[----:B------:R-:W-:Y:S05]  /*0a90*/  @P1 BRA `(.L_x_5) ;  /* 0x0000000000581947 */ /* 0x000fea0003800000 */
[----:B------:R-:W1:Y:S01]  /*0aa0*/  LDC.64 R14, c[0x0][0x380] ;  /* 0x0000e000ff0e7b82 */ /* 0x000e620000000a00 */
[C---:B------:R-:W-:Y:S02]  /*0ab0*/  IMAD R0, R11.reuse, 0x3, R0 ;  /* 0x000000030b007824 */ /* 0x040fe400078e0200 */
[----:B------:R-:W-:Y:S02]  /*0ac0*/  IMAD R11, R11, 0x3, R8 ;  /* 0x000000030b0b7824 */ /* 0x000fe400078e0208 */
[----:B------:R-:W-:-:S03]  /*0ad0*/  IMAD R5, R0, R3, R4 ;  /* 0x0000000300057224 */ /* 0x000fc600078e0204 */
[----:B------:R-:W2:Y:S01]  /*0ae0*/  LDC.64 R12, c[0x0][0x388] ;  /* 0x0000e200ff0c7b82 */ /* 0x000ea20000000a00 */
[----:B-1----:R-:W-:-:S06]  /*0af0*/  IMAD.WIDE R14, R11, 0x4, R14 ;  /* 0x000000040b0e7825 */ /* 0x002fcc00078e020e */
        /* <DEDUP_REMOVED lines=16> */
.L_x_5:
[----:B------:R-:W1:Y:S01]  /*0c00*/  LDC.64 R6, c[0x0][0x390] ;  /* 0x0000e400ff067b82 */ /* 0x000e620000000a00 */
[----:B------:R-:W-:-:S04]  /*0c10*/  IMAD R3, R2, R3, R4 ;  /* 0x0000000302037224 */ /* 0x000fc800078e0204 */
[----:B-1----:R-:W-:-:S05]  /*0c20*/  IMAD.WIDE.U32 R2, R3, 0x4, R6 ;  /* 0x0000000403027825 */ /* 0x002fca00078e0006 */
[----:B0-----:R-:W-:Y:S01]  /*0c30*/  STG.E desc[UR4][R2.64], R24 ;  /* 0x0000001802007986 */ /* 0x001fe2000c101904 */
[----:B------:R-:W-:Y:S05]  /*0c40*/  EXIT ;  /* 0x000000000000794d */ /* 0x000fea0003800000 */
.L_x_9:
        /* <DEDUP_REMOVED lines=11> */
.L_x_11:


//--------------------- .nv.shared.reserved.0     --------------------------
	.section	.nv.shared.reserved.0,"aw",@nobits
	.weak		__nv_reservedSMEM_offset_0_alias
	.size		__nv_reservedSMEM_offset_0_alias, 0, 64
	.other		__nv_reservedSMEM_offset_0_alias,@"STO_CUDA_RESERVED_SHARED STV_DEFAULT"
__nv_reservedSMEM_offset_0_alias:
	.zero		0
	.zero		64


//--------------------- .nv.shared._Z15MatrixMulKernelPfS_S_i --------------------------
	.section	.nv.shared._Z15MatrixMulKernelPfS_S_i,"aw",@nobits
	.sectionflags	@""
	.align	4
.nv.shared._Z15MatrixMulKernelPfS_S_i:
	.zero		1096


//--------------------- .nv.constant0._Z16MatrixMulKernelSPfS_S_i --------------------------
	.section	.nv.constant0._Z16MatrixMulKernelSPfS_S_i,"a",@progbits
	.sectionflags	@""
	.align	4
.nv.constant0._Z16MatrixMulKernelSPfS_S_i:
	.zero		924


//--------------------- .nv.constant0._Z15MatrixMulKernelPfS_S_i --------------------------
	.section	.nv.constant0._Z15MatrixMulKernelPfS_S_i,"a",@progbits
	.sectionflags	@""
	.align	4
.nv.constant0._Z15MatrixMulKernelPfS_S_i:
	.zero		924


//--------------------- SYMBOLS --------------------------

	.type		.nv.reservedSmem.offset0,@object
	.size		.nv.reservedSmem.offset0,0x4
	.type		.nv.reservedSmem.cap,@object
	.size		.nv.reservedSmem.cap,0x4
